//
// Generated by NVIDIA NVVM Compiler
//
// Compiler Build ID: CL-36424714
// Cuda compilation tools, release 13.0, V13.0.88
// Based on NVVM 20.0.0
//

.version 9.0
.target sm_100
.address_size 64

	// .globl	_Z22flashAttn2_wmma_kernelPKfS0_S0_Pfiiiifii
.extern .shared .align 16 .b8 gmem[];

.visible .entry _Z22flashAttn2_wmma_kernelPKfS0_S0_Pfiiiifii(
	.param .u64 .ptr .align 1 _Z22flashAttn2_wmma_kernelPKfS0_S0_Pfiiiifii_param_0,
	.param .u64 .ptr .align 1 _Z22flashAttn2_wmma_kernelPKfS0_S0_Pfiiiifii_param_1,
	.param .u64 .ptr .align 1 _Z22flashAttn2_wmma_kernelPKfS0_S0_Pfiiiifii_param_2,
	.param .u64 .ptr .align 1 _Z22flashAttn2_wmma_kernelPKfS0_S0_Pfiiiifii_param_3,
	.param .u32 _Z22flashAttn2_wmma_kernelPKfS0_S0_Pfiiiifii_param_4,
	.param .u32 _Z22flashAttn2_wmma_kernelPKfS0_S0_Pfiiiifii_param_5,
	.param .u32 _Z22flashAttn2_wmma_kernelPKfS0_S0_Pfiiiifii_param_6,
	.param .u32 _Z22flashAttn2_wmma_kernelPKfS0_S0_Pfiiiifii_param_7,
	.param .f32 _Z22flashAttn2_wmma_kernelPKfS0_S0_Pfiiiifii_param_8,
	.param .u32 _Z22flashAttn2_wmma_kernelPKfS0_S0_Pfiiiifii_param_9,
	.param .u32 _Z22flashAttn2_wmma_kernelPKfS0_S0_Pfiiiifii_param_10
)
{
	.reg .pred 	%p<102>;
	.reg .b16 	%rs<35>;
	.reg .b32 	%r<171>;
	.reg .b32 	%f<432>;
	.reg .b64 	%rd<187>;

	ld.param.u64 	%rd50, [_Z22flashAttn2_wmma_kernelPKfS0_S0_Pfiiiifii_param_0];
	ld.param.u64 	%rd51, [_Z22flashAttn2_wmma_kernelPKfS0_S0_Pfiiiifii_param_1];
	ld.param.u64 	%rd52, [_Z22flashAttn2_wmma_kernelPKfS0_S0_Pfiiiifii_param_2];
	ld.param.u64 	%rd53, [_Z22flashAttn2_wmma_kernelPKfS0_S0_Pfiiiifii_param_3];
	ld.param.u32 	%r54, [_Z22flashAttn2_wmma_kernelPKfS0_S0_Pfiiiifii_param_4];
	ld.param.u32 	%r51, [_Z22flashAttn2_wmma_kernelPKfS0_S0_Pfiiiifii_param_5];
	ld.param.u32 	%r52, [_Z22flashAttn2_wmma_kernelPKfS0_S0_Pfiiiifii_param_6];
	ld.param.u32 	%r53, [_Z22flashAttn2_wmma_kernelPKfS0_S0_Pfiiiifii_param_7];
	ld.param.f32 	%f164, [_Z22flashAttn2_wmma_kernelPKfS0_S0_Pfiiiifii_param_8];
	cvta.to.global.u64 	%rd1, %rd51;
	cvta.to.global.u64 	%rd2, %rd52;
	cvta.to.global.u64 	%rd3, %rd53;
	mov.u32 	%r1, %tid.x;
	shr.u32 	%r2, %r1, 5;
	and.b32  	%r3, %r1, 31;
	mov.u32 	%r55, %ntid.x;
	shr.u32 	%r56, %r55, 5;
	max.u32 	%r57, %r56, 1;
	mov.u32 	%r58, %ctaid.y;
	mul.lo.s32 	%r59, %r58, %r57;
	shl.b32 	%r4, %r59, 4;
	shl.b32 	%r5, %r2, 4;
	add.s32 	%r6, %r4, %r5;
	add.s32 	%r60, %r6, 16;
	min.s32 	%r61, %r54, %r60;
	sub.s32 	%r7, %r61, %r6;
	setp.lt.s32 	%p2, %r7, 1;
	@%p2 bra 	$L__BB0_162;
	shl.b32 	%r8, %r2, 11;
	setp.lt.s32 	%p3, %r51, 1;
	@%p3 bra 	$L__BB0_162;
	mov.u32 	%r63, gmem;
	add.s32 	%r9, %r63, %r8;
	min.u32 	%r64, %r7, 16;
	setp.gt.u32 	%p1, %r64, %r3;
	add.s32 	%r65, %r6, %r3;
	mul.wide.u32 	%rd4, %r53, %r65;
	and.b32  	%r10, %r1, 15;
	shl.b32 	%r66, %r3, 6;
	add.s32 	%r11, %r9, %r66;
	mul.wide.u32 	%rd5, %r53, 3;
	mul.wide.u32 	%rd6, %r53, 4;
	mul.wide.u32 	%rd7, %r53, 5;
	mul.wide.u32 	%rd8, %r53, 6;
	mul.wide.u32 	%rd9, %r53, 7;
	mul.wide.u32 	%rd10, %r53, 8;
	mul.wide.u32 	%rd11, %r53, 9;
	mul.wide.u32 	%rd12, %r53, 10;
	mul.wide.u32 	%rd13, %r53, 11;
	mul.wide.u32 	%rd14, %r53, 12;
	mul.wide.u32 	%rd15, %r53, 13;
	mul.wide.u32 	%rd16, %r53, 14;
	mul.wide.u32 	%rd17, %r53, 15;
	or.b32  	%r67, %r3, 96;
	shr.u32 	%r12, %r67, 4;
	add.s32 	%r68, %r12, %r4;
	add.s32 	%r69, %r68, %r5;
	mul.wide.u32 	%rd18, %r52, %r69;
	mul.wide.u32 	%rd19, %r52, 32;
	shl.b32 	%r70, %r12, 5;
	shl.b32 	%r71, %r1, 1;
	and.b32  	%r72, %r71, 30;
	or.b32  	%r13, %r70, %r72;
	or.b32  	%r73, %r3, 64;
	shr.u32 	%r14, %r73, 4;
	add.s32 	%r74, %r14, %r4;
	add.s32 	%r75, %r74, %r5;
	mul.wide.u32 	%rd20, %r52, %r75;
	shl.b32 	%r76, %r14, 5;
	or.b32  	%r15, %r76, %r72;
	or.b32  	%r77, %r3, 32;
	shr.u32 	%r16, %r77, 4;
	shl.b32 	%r78, %r16, 5;
	or.b32  	%r17, %r78, %r72;
	add.s32 	%r79, %r16, %r4;
	add.s32 	%r80, %r79, %r5;
	mul.wide.u32 	%rd21, %r52, %r80;
	shr.u32 	%r18, %r3, 4;
	shl.b32 	%r81, %r18, 5;
	or.b32  	%r19, %r81, %r72;
	add.s32 	%r82, %r18, %r4;
	add.s32 	%r83, %r82, %r5;
	mul.wide.u32 	%rd22, %r52, %r83;
	cvta.to.global.u64 	%rd23, %rd50;
	mov.f32 	%f349, 0fF149F2CA;
	mov.f32 	%f348, 0f00000000;
	mov.b32 	%r160, 0;
	not.pred 	%p32, %p1;
$L__BB0_3:
	mov.f32 	%f2, %f349;
	setp.lt.s32 	%p4, %r52, 1;
	sub.s32 	%r21, %r51, %r160;
	min.s32 	%r22, %r21, 16;
	mov.f32 	%f358, 0f00000000;
	mov.f32 	%f359, %f358;
	mov.f32 	%f360, %f358;
	mov.f32 	%f361, %f358;
	mov.f32 	%f362, %f358;
	mov.f32 	%f363, %f358;
	mov.f32 	%f364, %f358;
	mov.f32 	%f365, %f358;
	@%p4 bra 	$L__BB0_26;
	mov.f32 	%f365, 0f00000000;
	// begin inline asm
	{  cvt.rn.f16.f32 %rs18, %f365;}

	// end inline asm
	mov.b32 	%r161, 0;
	mov.f32 	%f364, %f365;
	mov.f32 	%f363, %f365;
	mov.f32 	%f362, %f365;
	mov.f32 	%f361, %f365;
	mov.f32 	%f360, %f365;
	mov.f32 	%f359, %f365;
	mov.f32 	%f358, %f365;
$L__BB0_5:
	add.s32 	%r85, %r10, %r161;
	cvt.u64.u32 	%rd24, %r85;
	add.s64 	%rd54, %rd18, %rd24;
	shl.b64 	%rd25, %rd54, 2;
	add.s64 	%rd55, %rd20, %rd24;
	shl.b64 	%rd26, %rd55, 2;
	add.s64 	%rd56, %rd21, %rd24;
	shl.b64 	%rd27, %rd56, 2;
	add.s64 	%rd57, %rd22, %rd24;
	shl.b64 	%rd28, %rd57, 2;
	mov.u32 	%r162, %r18;
	mov.u32 	%r163, %r16;
	mov.u32 	%r164, %r14;
	mov.u32 	%r165, %r9;
	mov.u64 	%rd186, %rd23;
	mov.u32 	%r166, %r12;
	mov.u32 	%r167, %r3;
$L__BB0_6:
	cvt.u32.u64 	%r86, %rd24;
	setp.ge.s32 	%p5, %r86, %r52;
	setp.le.s32 	%p6, %r7, %r162;
	or.pred  	%p7, %p6, %p5;
	mov.u16 	%rs27, %rs18;
	@%p7 bra 	$L__BB0_8;
	add.s64 	%rd59, %rd186, %rd28;
	ld.global.nc.f32 	%f170, [%rd59];
	// begin inline asm
	{  cvt.rn.f16.f32 %rs27, %f170;}

	// end inline asm
$L__BB0_8:
	cvt.u32.u64 	%r87, %rd24;
	setp.ge.s32 	%p8, %r87, %r52;
	add.s32 	%r88, %r165, %r19;
	st.shared.u16 	[%r88], %rs27;
	setp.le.s32 	%p9, %r7, %r163;
	or.pred  	%p10, %p9, %p8;
	mov.u16 	%rs28, %rs18;
	@%p10 bra 	$L__BB0_10;
	add.s64 	%rd61, %rd186, %rd27;
	ld.global.nc.f32 	%f171, [%rd61];
	// begin inline asm
	{  cvt.rn.f16.f32 %rs28, %f171;}

	// end inline asm
$L__BB0_10:
	cvt.u32.u64 	%r89, %rd24;
	setp.ge.s32 	%p11, %r89, %r52;
	add.s32 	%r90, %r165, %r17;
	st.shared.u16 	[%r90], %rs28;
	setp.le.s32 	%p12, %r7, %r164;
	or.pred  	%p13, %p12, %p11;
	mov.u16 	%rs29, %rs18;
	@%p13 bra 	$L__BB0_12;
	add.s64 	%rd63, %rd186, %rd26;
	ld.global.nc.f32 	%f172, [%rd63];
	// begin inline asm
	{  cvt.rn.f16.f32 %rs29, %f172;}

	// end inline asm
$L__BB0_12:
	cvt.u32.u64 	%r91, %rd24;
	setp.ge.s32 	%p14, %r91, %r52;
	add.s32 	%r92, %r165, %r15;
	st.shared.u16 	[%r92], %rs29;
	setp.le.s32 	%p15, %r7, %r166;
	or.pred  	%p16, %p15, %p14;
	mov.u16 	%rs30, %rs18;
	@%p16 bra 	$L__BB0_14;
	add.s64 	%rd65, %rd186, %rd25;
	ld.global.nc.f32 	%f173, [%rd65];
	// begin inline asm
	{  cvt.rn.f16.f32 %rs30, %f173;}

	// end inline asm
$L__BB0_14:
	add.s32 	%r93, %r165, %r13;
	st.shared.u16 	[%r93], %rs30;
	add.s32 	%r30, %r167, 128;
	add.s32 	%r166, %r166, 8;
	add.s64 	%rd186, %rd186, %rd19;
	add.s32 	%r165, %r165, 256;
	add.s32 	%r164, %r164, 8;
	add.s32 	%r163, %r163, 8;
	add.s32 	%r162, %r162, 8;
	setp.lt.u32 	%p17, %r167, 128;
	mov.u32 	%r167, %r30;
	@%p17 bra 	$L__BB0_6;
	mov.u32 	%r168, %r3;
$L__BB0_16:
	cvt.u32.u64 	%r94, %rd24;
	setp.ge.s32 	%p18, %r94, %r52;
	shr.u32 	%r37, %r168, 4;
	setp.ge.s32 	%p19, %r37, %r22;
	or.pred  	%p20, %p19, %p18;
	mov.u16 	%rs31, %rs18;
	@%p20 bra 	$L__BB0_18;
	add.s32 	%r95, %r37, %r160;
	mul.wide.u32 	%rd67, %r95, %r52;
	add.s64 	%rd68, %rd67, %rd24;
	shl.b64 	%rd69, %rd68, 2;
	add.s64 	%rd70, %rd1, %rd69;
	ld.global.nc.f32 	%f174, [%rd70];
	// begin inline asm
	{  cvt.rn.f16.f32 %rs31, %f174;}

	// end inline asm
$L__BB0_18:
	cvt.u32.u64 	%r96, %rd24;
	setp.ge.s32 	%p21, %r96, %r52;
	and.b32  	%r97, %r168, 240;
	or.b32  	%r98, %r97, %r10;
	shl.b32 	%r99, %r98, 1;
	add.s32 	%r100, %r9, %r99;
	st.shared.u16 	[%r100+512], %rs31;
	add.s32 	%r38, %r168, 32;
	shr.u32 	%r39, %r38, 4;
	setp.ge.s32 	%p22, %r39, %r22;
	or.pred  	%p23, %p22, %p21;
	mov.u16 	%rs32, %rs18;
	@%p23 bra 	$L__BB0_20;
	add.s32 	%r101, %r39, %r160;
	mul.wide.u32 	%rd72, %r101, %r52;
	add.s64 	%rd73, %rd72, %rd24;
	shl.b64 	%rd74, %rd73, 2;
	add.s64 	%rd75, %rd1, %rd74;
	ld.global.nc.f32 	%f175, [%rd75];
	// begin inline asm
	{  cvt.rn.f16.f32 %rs32, %f175;}

	// end inline asm
$L__BB0_20:
	cvt.u32.u64 	%r102, %rd24;
	setp.ge.s32 	%p24, %r102, %r52;
	and.b32  	%r103, %r38, 240;
	or.b32  	%r104, %r103, %r10;
	shl.b32 	%r105, %r104, 1;
	add.s32 	%r106, %r9, %r105;
	st.shared.u16 	[%r106+512], %rs32;
	add.s32 	%r40, %r168, 64;
	shr.u32 	%r41, %r40, 4;
	setp.ge.s32 	%p25, %r41, %r22;
	or.pred  	%p26, %p25, %p24;
	mov.u16 	%rs33, %rs18;
	@%p26 bra 	$L__BB0_22;
	add.s32 	%r107, %r41, %r160;
	mul.wide.u32 	%rd77, %r107, %r52;
	add.s64 	%rd78, %rd77, %rd24;
	shl.b64 	%rd79, %rd78, 2;
	add.s64 	%rd80, %rd1, %rd79;
	ld.global.nc.f32 	%f176, [%rd80];
	// begin inline asm
	{  cvt.rn.f16.f32 %rs33, %f176;}

	// end inline asm
$L__BB0_22:
	cvt.u32.u64 	%r108, %rd24;
	setp.ge.s32 	%p27, %r108, %r52;
	and.b32  	%r109, %r40, 240;
	or.b32  	%r110, %r109, %r10;
	shl.b32 	%r111, %r110, 1;
	add.s32 	%r112, %r9, %r111;
	st.shared.u16 	[%r112+512], %rs33;
	add.s32 	%r42, %r168, 96;
	shr.u32 	%r43, %r42, 4;
	setp.ge.s32 	%p28, %r43, %r22;
	or.pred  	%p29, %p28, %p27;
	mov.u16 	%rs34, %rs18;
	@%p29 bra 	$L__BB0_24;
	add.s32 	%r113, %r43, %r160;
	mul.wide.u32 	%rd82, %r113, %r52;
	add.s64 	%rd83, %rd82, %rd24;
	shl.b64 	%rd84, %rd83, 2;
	add.s64 	%rd85, %rd1, %rd84;
	ld.global.nc.f32 	%f177, [%rd85];
	// begin inline asm
	{  cvt.rn.f16.f32 %rs34, %f177;}

	// end inline asm
$L__BB0_24:
	and.b32  	%r114, %r42, 240;
	or.b32  	%r115, %r114, %r10;
	shl.b32 	%r116, %r115, 1;
	add.s32 	%r117, %r9, %r116;
	st.shared.u16 	[%r117+512], %rs34;
	add.s32 	%r44, %r168, 128;
	setp.lt.u32 	%p30, %r168, 128;
	mov.u32 	%r168, %r44;
	@%p30 bra 	$L__BB0_16;
	bar.warp.sync 	-1;
	mov.b32 	%r118, 16;
	wmma.load.a.sync.aligned.row.m16n16k16.shared.f16 	{%r119, %r120, %r121, %r122, %r123, %r124, %r125, %r126}, [%r9], %r118;
	add.s32 	%r127, %r9, 512;
	wmma.load.b.sync.aligned.col.m16n16k16.shared.f16 	{%r128, %r129, %r130, %r131, %r132, %r133, %r134, %r135}, [%r127], %r118;
	wmma.mma.sync.aligned.row.col.m16n16k16.f32.f32 {%f358, %f359, %f360, %f361, %f362, %f363, %f364, %f365}, {%r119, %r120, %r121, %r122, %r123, %r124, %r125, %r126}, {%r128, %r129, %r130, %r131, %r132, %r133, %r134, %r135}, {%f358, %f359, %f360, %f361, %f362, %f363, %f364, %f365};
	bar.warp.sync 	-1;
	add.s32 	%r161, %r161, 16;
	setp.lt.s32 	%p31, %r161, %r52;
	@%p31 bra 	$L__BB0_5;
$L__BB0_26:
	add.s32 	%r136, %r9, 1024;
	mov.b32 	%r137, 16;
	wmma.store.d.sync.aligned.row.m16n16k16.shared.f32 	[%r136], {%f358, %f359, %f360, %f361, %f362, %f363, %f364, %f365}, %r137;
	bar.warp.sync 	-1;
	mov.f32 	%f349, %f2;
	@%p32 bra 	$L__BB0_161;
	setp.lt.s32 	%p33, %r21, 1;
	mov.f32 	%f367, 0fF149F2CA;
	@%p33 bra 	$L__BB0_29;
	ld.shared.f32 	%f179, [%r11+1024];
	mul.f32 	%f180, %f164, %f179;
	max.f32 	%f367, %f180, 0fF149F2CA;
$L__BB0_29:
	setp.lt.s32 	%p34, %r21, 2;
	@%p34 bra 	$L__BB0_31;
	ld.shared.f32 	%f181, [%r11+1028];
	mul.f32 	%f182, %f164, %f181;
	max.f32 	%f367, %f367, %f182;
$L__BB0_31:
	setp.lt.s32 	%p35, %r21, 3;
	@%p35 bra 	$L__BB0_33;
	ld.shared.f32 	%f183, [%r11+1032];
	mul.f32 	%f184, %f164, %f183;
	max.f32 	%f367, %f367, %f184;
$L__BB0_33:
	setp.lt.s32 	%p36, %r21, 4;
	@%p36 bra 	$L__BB0_35;
	ld.shared.f32 	%f185, [%r11+1036];
	mul.f32 	%f186, %f164, %f185;
	max.f32 	%f367, %f367, %f186;
$L__BB0_35:
	setp.lt.s32 	%p37, %r21, 5;
	@%p37 bra 	$L__BB0_37;
	ld.shared.f32 	%f187, [%r11+1040];
	mul.f32 	%f188, %f164, %f187;
	max.f32 	%f367, %f367, %f188;
$L__BB0_37:
	setp.lt.s32 	%p38, %r21, 6;
	@%p38 bra 	$L__BB0_39;
	ld.shared.f32 	%f189, [%r11+1044];
	mul.f32 	%f190, %f164, %f189;
	max.f32 	%f367, %f367, %f190;
$L__BB0_39:
	setp.lt.s32 	%p39, %r21, 7;
	@%p39 bra 	$L__BB0_41;
	ld.shared.f32 	%f191, [%r11+1048];
	mul.f32 	%f192, %f164, %f191;
	max.f32 	%f367, %f367, %f192;
$L__BB0_41:
	setp.lt.s32 	%p40, %r21, 8;
	@%p40 bra 	$L__BB0_43;
	ld.shared.f32 	%f193, [%r11+1052];
	mul.f32 	%f194, %f164, %f193;
	max.f32 	%f367, %f367, %f194;
$L__BB0_43:
	setp.lt.s32 	%p41, %r21, 9;
	@%p41 bra 	$L__BB0_45;
	ld.shared.f32 	%f195, [%r11+1056];
	mul.f32 	%f196, %f164, %f195;
	max.f32 	%f367, %f367, %f196;
$L__BB0_45:
	setp.lt.s32 	%p42, %r21, 10;
	@%p42 bra 	$L__BB0_47;
	ld.shared.f32 	%f197, [%r11+1060];
	mul.f32 	%f198, %f164, %f197;
	max.f32 	%f367, %f367, %f198;
$L__BB0_47:
	setp.lt.s32 	%p43, %r21, 11;
	@%p43 bra 	$L__BB0_49;
	ld.shared.f32 	%f199, [%r11+1064];
	mul.f32 	%f200, %f164, %f199;
	max.f32 	%f367, %f367, %f200;
$L__BB0_49:
	setp.lt.s32 	%p44, %r21, 12;
	@%p44 bra 	$L__BB0_51;
	ld.shared.f32 	%f201, [%r11+1068];
	mul.f32 	%f202, %f164, %f201;
	max.f32 	%f367, %f367, %f202;
$L__BB0_51:
	setp.lt.s32 	%p45, %r21, 13;
	@%p45 bra 	$L__BB0_53;
	ld.shared.f32 	%f203, [%r11+1072];
	mul.f32 	%f204, %f164, %f203;
	max.f32 	%f367, %f367, %f204;
$L__BB0_53:
	setp.lt.s32 	%p46, %r21, 14;
	@%p46 bra 	$L__BB0_55;
	ld.shared.f32 	%f205, [%r11+1076];
	mul.f32 	%f206, %f164, %f205;
	max.f32 	%f367, %f367, %f206;
$L__BB0_55:
	setp.lt.s32 	%p47, %r21, 15;
	@%p47 bra 	$L__BB0_57;
	ld.shared.f32 	%f207, [%r11+1080];
	mul.f32 	%f208, %f164, %f207;
	max.f32 	%f367, %f367, %f208;
$L__BB0_57:
	setp.lt.s32 	%p48, %r21, 16;
	@%p48 bra 	$L__BB0_59;
	ld.shared.f32 	%f209, [%r11+1084];
	mul.f32 	%f210, %f164, %f209;
	max.f32 	%f367, %f367, %f210;
$L__BB0_59:
	max.f32 	%f349, %f2, %f367;
	sub.f32 	%f212, %f2, %f349;
	mul.f32 	%f60, %f212, 0f3FB8AA3B;
	mov.f32 	%f382, 0f00000000;
	@%p33 bra 	$L__BB0_61;
	ld.shared.f32 	%f213, [%r11+1024];
	mul.f32 	%f214, %f164, %f213;
	sub.f32 	%f215, %f214, %f349;
	mul.f32 	%f216, %f215, 0f3FB8AA3B;
	ex2.approx.f32 	%f382, %f216;
$L__BB0_61:
	mov.f32 	%f383, 0f00000000;
	@%p34 bra 	$L__BB0_63;
	ld.shared.f32 	%f218, [%r11+1028];
	mul.f32 	%f219, %f164, %f218;
	sub.f32 	%f220, %f219, %f349;
	mul.f32 	%f221, %f220, 0f3FB8AA3B;
	ex2.approx.f32 	%f383, %f221;
$L__BB0_63:
	mov.f32 	%f384, 0f00000000;
	@%p35 bra 	$L__BB0_65;
	ld.shared.f32 	%f223, [%r11+1032];
	mul.f32 	%f224, %f164, %f223;
	sub.f32 	%f225, %f224, %f349;
	mul.f32 	%f226, %f225, 0f3FB8AA3B;
	ex2.approx.f32 	%f384, %f226;
$L__BB0_65:
	mov.f32 	%f385, 0f00000000;
	@%p36 bra 	$L__BB0_67;
	ld.shared.f32 	%f228, [%r11+1036];
	mul.f32 	%f229, %f164, %f228;
	sub.f32 	%f230, %f229, %f349;
	mul.f32 	%f231, %f230, 0f3FB8AA3B;
	ex2.approx.f32 	%f385, %f231;
$L__BB0_67:
	mov.f32 	%f386, 0f00000000;
	@%p37 bra 	$L__BB0_69;
	ld.shared.f32 	%f233, [%r11+1040];
	mul.f32 	%f234, %f164, %f233;
	sub.f32 	%f235, %f234, %f349;
	mul.f32 	%f236, %f235, 0f3FB8AA3B;
	ex2.approx.f32 	%f386, %f236;
$L__BB0_69:
	setp.lt.s32 	%p54, %r21, 6;
	mov.f32 	%f387, 0f00000000;
	@%p54 bra 	$L__BB0_71;
	ld.shared.f32 	%f238, [%r11+1044];
	mul.f32 	%f239, %f164, %f238;
	sub.f32 	%f240, %f239, %f349;
	mul.f32 	%f241, %f240, 0f3FB8AA3B;
	ex2.approx.f32 	%f387, %f241;
$L__BB0_71:
	setp.lt.s32 	%p55, %r21, 7;
	mov.f32 	%f388, 0f00000000;
	@%p55 bra 	$L__BB0_73;
	ld.shared.f32 	%f243, [%r11+1048];
	mul.f32 	%f244, %f164, %f243;
	sub.f32 	%f245, %f244, %f349;
	mul.f32 	%f246, %f245, 0f3FB8AA3B;
	ex2.approx.f32 	%f388, %f246;
$L__BB0_73:
	setp.lt.s32 	%p56, %r21, 8;
	mov.f32 	%f389, 0f00000000;
	@%p56 bra 	$L__BB0_75;
	ld.shared.f32 	%f248, [%r11+1052];
	mul.f32 	%f249, %f164, %f248;
	sub.f32 	%f250, %f249, %f349;
	mul.f32 	%f251, %f250, 0f3FB8AA3B;
	ex2.approx.f32 	%f389, %f251;
$L__BB0_75:
	setp.lt.s32 	%p57, %r21, 9;
	mov.f32 	%f390, 0f00000000;
	@%p57 bra 	$L__BB0_77;
	ld.shared.f32 	%f253, [%r11+1056];
	mul.f32 	%f254, %f164, %f253;
	sub.f32 	%f255, %f254, %f349;
	mul.f32 	%f256, %f255, 0f3FB8AA3B;
	ex2.approx.f32 	%f390, %f256;
$L__BB0_77:
	setp.lt.s32 	%p58, %r21, 10;
	mov.f32 	%f391, 0f00000000;
	@%p58 bra 	$L__BB0_79;
	ld.shared.f32 	%f258, [%r11+1060];
	mul.f32 	%f259, %f164, %f258;
	sub.f32 	%f260, %f259, %f349;
	mul.f32 	%f261, %f260, 0f3FB8AA3B;
	ex2.approx.f32 	%f391, %f261;
$L__BB0_79:
	setp.lt.s32 	%p59, %r21, 11;
	mov.f32 	%f392, 0f00000000;
	@%p59 bra 	$L__BB0_81;
	ld.shared.f32 	%f263, [%r11+1064];
	mul.f32 	%f264, %f164, %f263;
	sub.f32 	%f265, %f264, %f349;
	mul.f32 	%f266, %f265, 0f3FB8AA3B;
	ex2.approx.f32 	%f392, %f266;
$L__BB0_81:
	setp.lt.s32 	%p60, %r21, 12;
	mov.f32 	%f393, 0f00000000;
	@%p60 bra 	$L__BB0_83;
	ld.shared.f32 	%f268, [%r11+1068];
	mul.f32 	%f269, %f164, %f268;
	sub.f32 	%f270, %f269, %f349;
	mul.f32 	%f271, %f270, 0f3FB8AA3B;
	ex2.approx.f32 	%f393, %f271;
$L__BB0_83:
	setp.lt.s32 	%p61, %r21, 13;
	mov.f32 	%f394, 0f00000000;
	@%p61 bra 	$L__BB0_85;
	ld.shared.f32 	%f273, [%r11+1072];
	mul.f32 	%f274, %f164, %f273;
	sub.f32 	%f275, %f274, %f349;
	mul.f32 	%f276, %f275, 0f3FB8AA3B;
	ex2.approx.f32 	%f394, %f276;
$L__BB0_85:
	setp.lt.s32 	%p62, %r21, 14;
	mov.f32 	%f395, 0f00000000;
	@%p62 bra 	$L__BB0_87;
	ld.shared.f32 	%f278, [%r11+1076];
	mul.f32 	%f279, %f164, %f278;
	sub.f32 	%f280, %f279, %f349;
	mul.f32 	%f281, %f280, 0f3FB8AA3B;
	ex2.approx.f32 	%f395, %f281;
$L__BB0_87:
	setp.lt.s32 	%p63, %r21, 15;
	mov.f32 	%f396, 0f00000000;
	@%p63 bra 	$L__BB0_89;
	ld.shared.f32 	%f283, [%r11+1080];
	mul.f32 	%f284, %f164, %f283;
	sub.f32 	%f285, %f284, %f349;
	mul.f32 	%f286, %f285, 0f3FB8AA3B;
	ex2.approx.f32 	%f396, %f286;
$L__BB0_89:
	setp.lt.s32 	%p64, %r21, 16;
	mov.f32 	%f397, 0f00000000;
	@%p64 bra 	$L__BB0_91;
	ld.shared.f32 	%f288, [%r11+1084];
	mul.f32 	%f289, %f164, %f288;
	sub.f32 	%f290, %f289, %f349;
	mul.f32 	%f291, %f290, 0f3FB8AA3B;
	ex2.approx.f32 	%f397, %f291;
$L__BB0_91:
	setp.lt.s32 	%p65, %r53, 1;
	add.f32 	%f292, %f382, 0f00000000;
	add.f32 	%f293, %f292, %f383;
	add.f32 	%f294, %f293, %f384;
	add.f32 	%f295, %f294, %f385;
	add.f32 	%f296, %f295, %f386;
	add.f32 	%f297, %f296, %f387;
	add.f32 	%f298, %f297, %f388;
	add.f32 	%f299, %f298, %f389;
	add.f32 	%f300, %f299, %f390;
	add.f32 	%f301, %f300, %f391;
	add.f32 	%f302, %f301, %f392;
	add.f32 	%f303, %f302, %f393;
	add.f32 	%f304, %f303, %f394;
	add.f32 	%f305, %f304, %f395;
	add.f32 	%f306, %f305, %f396;
	add.f32 	%f307, %f306, %f397;
	ex2.approx.f32 	%f308, %f60;
	mul.f32 	%f309, %f348, %f308;
	add.f32 	%f310, %f309, %f307;
	add.f32 	%f348, %f310, 0f1E3CE508;
	div.rn.f32 	%f94, %f309, %f348;
	rcp.rn.f32 	%f95, %f348;
	@%p65 bra 	$L__BB0_161;
	setp.eq.s32 	%p66, %r160, 0;
	@%p66 bra 	$L__BB0_127;
	mul.wide.u32 	%rd31, %r160, %r53;
	add.s32 	%r139, %r160, 1;
	mul.wide.u32 	%rd32, %r139, %r53;
	add.s32 	%r140, %r160, 2;
	mul.wide.u32 	%rd33, %r140, %r53;
	add.s32 	%r141, %r160, 3;
	mul.wide.u32 	%rd34, %r141, %r53;
	add.s32 	%r142, %r160, 4;
	mul.wide.u32 	%rd35, %r142, %r53;
	add.s32 	%r143, %r160, 5;
	mul.wide.u32 	%rd36, %r143, %r53;
	add.s32 	%r144, %r160, 6;
	mul.wide.u32 	%rd37, %r144, %r53;
	add.s32 	%r145, %r160, 7;
	mul.wide.u32 	%rd38, %r145, %r53;
	add.s32 	%r146, %r160, 8;
	mul.wide.u32 	%rd39, %r146, %r53;
	add.s32 	%r147, %r160, 9;
	mul.wide.u32 	%rd40, %r147, %r53;
	add.s32 	%r148, %r160, 10;
	mul.wide.u32 	%rd41, %r148, %r53;
	add.s32 	%r149, %r160, 11;
	mul.wide.u32 	%rd42, %r149, %r53;
	add.s32 	%r150, %r160, 12;
	mul.wide.u32 	%rd43, %r150, %r53;
	add.s32 	%r151, %r160, 13;
	mul.wide.u32 	%rd44, %r151, %r53;
	add.s32 	%r152, %r160, 14;
	mul.wide.u32 	%rd45, %r152, %r53;
	add.s32 	%r153, %r160, 15;
	mul.wide.u32 	%rd46, %r153, %r53;
	mov.b32 	%r170, 0;
$L__BB0_94:
	setp.lt.s32 	%p67, %r21, 1;
	cvt.u64.u32 	%rd48, %r170;
	add.s64 	%rd86, %rd4, %rd48;
	shl.b64 	%rd87, %rd86, 2;
	add.s64 	%rd49, %rd3, %rd87;
	ld.global.f32 	%f129, [%rd49];
	mov.f32 	%f415, 0f00000000;
	@%p67 bra 	$L__BB0_96;
	add.s64 	%rd88, %rd31, %rd48;
	shl.b64 	%rd89, %rd88, 2;
	add.s64 	%rd90, %rd2, %rd89;
	ld.global.nc.f32 	%f312, [%rd90];
	fma.rn.f32 	%f415, %f382, %f312, 0f00000000;
$L__BB0_96:
	setp.lt.s32 	%p68, %r21, 2;
	@%p68 bra 	$L__BB0_98;
	add.s64 	%rd91, %rd32, %rd48;
	shl.b64 	%rd92, %rd91, 2;
	add.s64 	%rd93, %rd2, %rd92;
	ld.global.nc.f32 	%f313, [%rd93];
	fma.rn.f32 	%f415, %f383, %f313, %f415;
$L__BB0_98:
	setp.lt.s32 	%p69, %r21, 3;
	@%p69 bra 	$L__BB0_100;
	add.s64 	%rd94, %rd33, %rd48;
	shl.b64 	%rd95, %rd94, 2;
	add.s64 	%rd96, %rd2, %rd95;
	ld.global.nc.f32 	%f314, [%rd96];
	fma.rn.f32 	%f415, %f384, %f314, %f415;
$L__BB0_100:
	setp.lt.s32 	%p70, %r21, 4;
	@%p70 bra 	$L__BB0_102;
	add.s64 	%rd97, %rd34, %rd48;
	shl.b64 	%rd98, %rd97, 2;
	add.s64 	%rd99, %rd2, %rd98;
	ld.global.nc.f32 	%f315, [%rd99];
	fma.rn.f32 	%f415, %f385, %f315, %f415;
$L__BB0_102:
	setp.lt.s32 	%p71, %r21, 5;
	@%p71 bra 	$L__BB0_104;
	add.s64 	%rd100, %rd35, %rd48;
	shl.b64 	%rd101, %rd100, 2;
	add.s64 	%rd102, %rd2, %rd101;
	ld.global.nc.f32 	%f316, [%rd102];
	fma.rn.f32 	%f415, %f386, %f316, %f415;
$L__BB0_104:
	@%p54 bra 	$L__BB0_106;
	add.s64 	%rd103, %rd36, %rd48;
	shl.b64 	%rd104, %rd103, 2;
	add.s64 	%rd105, %rd2, %rd104;
	ld.global.nc.f32 	%f317, [%rd105];
	fma.rn.f32 	%f415, %f387, %f317, %f415;
$L__BB0_106:
	@%p55 bra 	$L__BB0_108;
	add.s64 	%rd106, %rd37, %rd48;
	shl.b64 	%rd107, %rd106, 2;
	add.s64 	%rd108, %rd2, %rd107;
	ld.global.nc.f32 	%f318, [%rd108];
	fma.rn.f32 	%f415, %f388, %f318, %f415;
$L__BB0_108:
	@%p56 bra 	$L__BB0_110;
	add.s64 	%rd109, %rd38, %rd48;
	shl.b64 	%rd110, %rd109, 2;
	add.s64 	%rd111, %rd2, %rd110;
	ld.global.nc.f32 	%f319, [%rd111];
	fma.rn.f32 	%f415, %f389, %f319, %f415;
$L__BB0_110:
	@%p57 bra 	$L__BB0_112;
	add.s64 	%rd112, %rd39, %rd48;
	shl.b64 	%rd113, %rd112, 2;
	add.s64 	%rd114, %rd2, %rd113;
	ld.global.nc.f32 	%f320, [%rd114];
	fma.rn.f32 	%f415, %f390, %f320, %f415;
$L__BB0_112:
	@%p58 bra 	$L__BB0_114;
	add.s64 	%rd115, %rd40, %rd48;
	shl.b64 	%rd116, %rd115, 2;
	add.s64 	%rd117, %rd2, %rd116;
	ld.global.nc.f32 	%f321, [%rd117];
	fma.rn.f32 	%f415, %f391, %f321, %f415;
$L__BB0_114:
	setp.lt.s32 	%p77, %r21, 11;
	@%p77 bra 	$L__BB0_116;
	add.s64 	%rd118, %rd41, %rd48;
	shl.b64 	%rd119, %rd118, 2;
	add.s64 	%rd120, %rd2, %rd119;
	ld.global.nc.f32 	%f322, [%rd120];
	fma.rn.f32 	%f415, %f392, %f322, %f415;
$L__BB0_116:
	setp.lt.s32 	%p78, %r21, 12;
	@%p78 bra 	$L__BB0_118;
	add.s64 	%rd121, %rd42, %rd48;
	shl.b64 	%rd122, %rd121, 2;
	add.s64 	%rd123, %rd2, %rd122;
	ld.global.nc.f32 	%f323, [%rd123];
	fma.rn.f32 	%f415, %f393, %f323, %f415;
$L__BB0_118:
	setp.lt.s32 	%p79, %r21, 13;
	@%p79 bra 	$L__BB0_120;
	add.s64 	%rd124, %rd43, %rd48;
	shl.b64 	%rd125, %rd124, 2;
	add.s64 	%rd126, %rd2, %rd125;
	ld.global.nc.f32 	%f324, [%rd126];
	fma.rn.f32 	%f415, %f394, %f324, %f415;
$L__BB0_120:
	setp.lt.s32 	%p80, %r21, 14;
	@%p80 bra 	$L__BB0_122;
	add.s64 	%rd127, %rd44, %rd48;
	shl.b64 	%rd128, %rd127, 2;
	add.s64 	%rd129, %rd2, %rd128;
	ld.global.nc.f32 	%f325, [%rd129];
	fma.rn.f32 	%f415, %f395, %f325, %f415;
$L__BB0_122:
	setp.lt.s32 	%p81, %r21, 15;
	@%p81 bra 	$L__BB0_124;
	add.s64 	%rd130, %rd45, %rd48;
	shl.b64 	%rd131, %rd130, 2;
	add.s64 	%rd132, %rd2, %rd131;
	ld.global.nc.f32 	%f326, [%rd132];
	fma.rn.f32 	%f415, %f396, %f326, %f415;
$L__BB0_124:
	setp.lt.s32 	%p82, %r21, 16;
	@%p82 bra 	$L__BB0_126;
	add.s64 	%rd133, %rd46, %rd48;
	shl.b64 	%rd134, %rd133, 2;
	add.s64 	%rd135, %rd2, %rd134;
	ld.global.nc.f32 	%f327, [%rd135];
	fma.rn.f32 	%f415, %f397, %f327, %f415;
$L__BB0_126:
	cvt.u32.u64 	%r154, %rd48;
	mul.f32 	%f328, %f95, %f415;
	fma.rn.f32 	%f329, %f94, %f129, %f328;
	st.global.f32 	[%rd49], %f329;
	add.s32 	%r170, %r154, 1;
	setp.ne.s32 	%p83, %r170, %r53;
	@%p83 bra 	$L__BB0_94;
	bra.uni 	$L__BB0_161;
$L__BB0_127:
	mul.f32 	%f96, %f94, 0f00000000;
	mov.b32 	%r169, 0;
$L__BB0_128:
	setp.lt.s32 	%p84, %r21, 1;
	cvt.u64.u32 	%rd47, %r169;
	mov.f32 	%f399, 0f00000000;
	@%p84 bra 	$L__BB0_130;
	shl.b64 	%rd136, %rd47, 2;
	add.s64 	%rd137, %rd2, %rd136;
	ld.global.nc.f32 	%f331, [%rd137];
	fma.rn.f32 	%f399, %f382, %f331, 0f00000000;
$L__BB0_130:
	setp.lt.s32 	%p85, %r21, 2;
	@%p85 bra 	$L__BB0_132;
	cvt.u32.u64 	%r156, %rd47;
	add.s32 	%r157, %r53, %r156;
	mul.wide.u32 	%rd138, %r157, 4;
	add.s64 	%rd139, %rd2, %rd138;
	ld.global.nc.f32 	%f332, [%rd139];
	fma.rn.f32 	%f399, %f383, %f332, %f399;
$L__BB0_132:
	setp.lt.s32 	%p86, %r21, 3;
	@%p86 bra 	$L__BB0_134;
	shl.b32 	%r158, %r53, 1;
	cvt.u64.u32 	%rd140, %r158;
	add.s64 	%rd141, %rd140, %rd47;
	shl.b64 	%rd142, %rd141, 2;
	add.s64 	%rd143, %rd2, %rd142;
	ld.global.nc.f32 	%f333, [%rd143];
	fma.rn.f32 	%f399, %f384, %f333, %f399;
$L__BB0_134:
	setp.lt.s32 	%p87, %r21, 4;
	@%p87 bra 	$L__BB0_136;
	add.s64 	%rd144, %rd5, %rd47;
	shl.b64 	%rd145, %rd144, 2;
	add.s64 	%rd146, %rd2, %rd145;
	ld.global.nc.f32 	%f334, [%rd146];
	fma.rn.f32 	%f399, %f385, %f334, %f399;
$L__BB0_136:
	setp.lt.s32 	%p88, %r21, 5;
	@%p88 bra 	$L__BB0_138;
	add.s64 	%rd147, %rd6, %rd47;
	shl.b64 	%rd148, %rd147, 2;
	add.s64 	%rd149, %rd2, %rd148;
	ld.global.nc.f32 	%f335, [%rd149];
	fma.rn.f32 	%f399, %f386, %f335, %f399;
$L__BB0_138:
	setp.lt.s32 	%p89, %r21, 6;
	@%p89 bra 	$L__BB0_140;
	add.s64 	%rd150, %rd7, %rd47;
	shl.b64 	%rd151, %rd150, 2;
	add.s64 	%rd152, %rd2, %rd151;
	ld.global.nc.f32 	%f336, [%rd152];
	fma.rn.f32 	%f399, %f387, %f336, %f399;
$L__BB0_140:
	setp.lt.s32 	%p90, %r21, 7;
	@%p90 bra 	$L__BB0_142;
	add.s64 	%rd153, %rd8, %rd47;
	shl.b64 	%rd154, %rd153, 2;
	add.s64 	%rd155, %rd2, %rd154;
	ld.global.nc.f32 	%f337, [%rd155];
	fma.rn.f32 	%f399, %f388, %f337, %f399;
$L__BB0_142:
	setp.lt.s32 	%p91, %r21, 8;
	@%p91 bra 	$L__BB0_144;
	add.s64 	%rd156, %rd9, %rd47;
	shl.b64 	%rd157, %rd156, 2;
	add.s64 	%rd158, %rd2, %rd157;
	ld.global.nc.f32 	%f338, [%rd158];
	fma.rn.f32 	%f399, %f389, %f338, %f399;
$L__BB0_144:
	setp.lt.s32 	%p92, %r21, 9;
	@%p92 bra 	$L__BB0_146;
	add.s64 	%rd159, %rd10, %rd47;
	shl.b64 	%rd160, %rd159, 2;
	add.s64 	%rd161, %rd2, %rd160;
	ld.global.nc.f32 	%f339, [%rd161];
	fma.rn.f32 	%f399, %f390, %f339, %f399;
$L__BB0_146:
	setp.lt.s32 	%p93, %r21, 10;
	@%p93 bra 	$L__BB0_148;
	add.s64 	%rd162, %rd11, %rd47;
	shl.b64 	%rd163, %rd162, 2;
	add.s64 	%rd164, %rd2, %rd163;
	ld.global.nc.f32 	%f340, [%rd164];
	fma.rn.f32 	%f399, %f391, %f340, %f399;
$L__BB0_148:
	setp.lt.s32 	%p94, %r21, 11;
	@%p94 bra 	$L__BB0_150;
	add.s64 	%rd165, %rd12, %rd47;
	shl.b64 	%rd166, %rd165, 2;
	add.s64 	%rd167, %rd2, %rd166;
	ld.global.nc.f32 	%f341, [%rd167];
	fma.rn.f32 	%f399, %f392, %f341, %f399;
$L__BB0_150:
	setp.lt.s32 	%p95, %r21, 12;
	@%p95 bra 	$L__BB0_152;
	add.s64 	%rd168, %rd13, %rd47;
	shl.b64 	%rd169, %rd168, 2;
	add.s64 	%rd170, %rd2, %rd169;
	ld.global.nc.f32 	%f342, [%rd170];
	fma.rn.f32 	%f399, %f393, %f342, %f399;
$L__BB0_152:
	setp.lt.s32 	%p96, %r21, 13;
	@%p96 bra 	$L__BB0_154;
	add.s64 	%rd171, %rd14, %rd47;
	shl.b64 	%rd172, %rd171, 2;
	add.s64 	%rd173, %rd2, %rd172;
	ld.global.nc.f32 	%f343, [%rd173];
	fma.rn.f32 	%f399, %f394, %f343, %f399;
$L__BB0_154:
	setp.lt.s32 	%p97, %r21, 14;
	@%p97 bra 	$L__BB0_156;
	add.s64 	%rd174, %rd15, %rd47;
	shl.b64 	%rd175, %rd174, 2;
	add.s64 	%rd176, %rd2, %rd175;
	ld.global.nc.f32 	%f344, [%rd176];
	fma.rn.f32 	%f399, %f395, %f344, %f399;
$L__BB0_156:
	setp.lt.s32 	%p98, %r21, 15;
	@%p98 bra 	$L__BB0_158;
	add.s64 	%rd177, %rd16, %rd47;
	shl.b64 	%rd178, %rd177, 2;
	add.s64 	%rd179, %rd2, %rd178;
	ld.global.nc.f32 	%f345, [%rd179];
	fma.rn.f32 	%f399, %f396, %f345, %f399;
$L__BB0_158:
	setp.lt.s32 	%p99, %r21, 16;
	@%p99 bra 	$L__BB0_160;
	add.s64 	%rd180, %rd17, %rd47;
	shl.b64 	%rd181, %rd180, 2;
	add.s64 	%rd182, %rd2, %rd181;
	ld.global.nc.f32 	%f346, [%rd182];
	fma.rn.f32 	%f399, %f397, %f346, %f399;
$L__BB0_160:
	cvt.u32.u64 	%r159, %rd47;
	fma.rn.f32 	%f347, %f95, %f399, %f96;
	add.s64 	%rd183, %rd4, %rd47;
	shl.b64 	%rd184, %rd183, 2;
	add.s64 	%rd185, %rd3, %rd184;
	st.global.f32 	[%rd185], %f347;
	add.s32 	%r169, %r159, 1;
	setp.eq.s32 	%p100, %r169, %r53;
	@%p100 bra 	$L__BB0_161;
	bra.uni 	$L__BB0_128;
$L__BB0_161:
	bar.warp.sync 	-1;
	add.s32 	%r160, %r160, 16;
	setp.lt.s32 	%p101, %r160, %r51;
	@%p101 bra 	$L__BB0_3;
$L__BB0_162:
	ret;

}


// ===== COMPILED SASS (sm_100) =====

	.target	sm_100

	.elftype	@"ET_EXEC"


//--------------------- .note.nv.tkinfo           --------------------------
	.section	.note.nv.tkinfo,"",@"SHT_NOTE"
	.sectionflags	@"SHF_NOTE_NV_TKINFO"
	.tkinfo
        /*0018*/ 	.word	0x00000002
        /*0030*/ 	.string	""
        /*0030*/ 	.string	"ptxas"
        /*0030*/ 	.string	"Cuda compilation tools, release 13.0, V13.0.88"
        /*0030*/ 	.string	"Build cuda_13.0.r13.0/compiler.36424714_0"
        /*0030*/ 	.string	"-arch sm_100 -m 64 "



//--------------------- .note.nv.cuinfo           --------------------------
	.section	.note.nv.cuinfo,"",@"SHT_NOTE"
	.sectionflags	@"SHF_NOTE_NV_CUINFO"
        /*0018*/ 	.short	0x0002
        /*001a*/ 	.short	0x0064
        /*001c*/ 	.short	0x0082
	.zero		2


//--------------------- .nv.info                  --------------------------
	.section	.nv.info,"",@"SHT_CUDA_INFO"
	.align	4


	//----- nvinfo : EIATTR_REGCOUNT
	.align		4
        /*0000*/ 	.byte	0x04, 0x2f
        /*0002*/ 	.short	(.L_1 - .L_0)
	.align		4
.L_0:
        /*0004*/ 	.word	index@(_Z22flashAttn2_wmma_kernelPKfS0_S0_Pfiiiifii)
        /*0008*/ 	.word	0x00000040


	//----- nvinfo : EIATTR_FRAME_SIZE
	.align		4
.L_1:
        /*000c*/ 	.byte	0x04, 0x11
        /*000e*/ 	.short	(.L_3 - .L_2)
	.align		4
.L_2:
        /*0010*/ 	.word	index@($__internal_1_$__cuda_sm3x_div_rn_noftz_f32_slowpath)
        /*0014*/ 	.word	0x00000000


	//----- nvinfo : EIATTR_FRAME_SIZE
	.align		4
.L_3:
        /*0018*/ 	.byte	0x04, 0x11
        /*001a*/ 	.short	(.L_5 - .L_4)
	.align		4
.L_4:
        /*001c*/ 	.word	index@($__internal_0_$__cuda_sm20_rcp_rn_f32_slowpath)
        /*0020*/ 	.word	0x00000000


	//----- nvinfo : EIATTR_FRAME_SIZE
	.align		4
.L_5:
        /*0024*/ 	.byte	0x04, 0x11
        /*0026*/ 	.short	(.L_7 - .L_6)
	.align		4
.L_6:
        /*0028*/ 	.word	index@(_Z22flashAttn2_wmma_kernelPKfS0_S0_Pfiiiifii)
        /*002c*/ 	.word	0x00000000


	//----- nvinfo : EIATTR_MIN_STACK_SIZE
	.align		4
.L_7:
        /*0030*/ 	.byte	0x04, 0x12
        /*0032*/ 	.short	(.L_9 - .L_8)
	.align		4
.L_8:
        /*0034*/ 	.word	index@(_Z22flashAttn2_wmma_kernelPKfS0_S0_Pfiiiifii)
        /*0038*/ 	.word	0x00000000
.L_9:


//--------------------- .nv.compat                --------------------------
	.section	.nv.compat,"",@"SHT_CUDA_COMPAT_INFO"
	.align	4
        /*0000*/ 	.byte	0x02, 0x09, 0x00, 0x00, 0x02, 0x02, 0x01, 0x00, 0x02, 0x05, 0x05, 0x00, 0x03, 0x07, 0x01, 0x01
        /*0010*/ 	.byte	0x02, 0x03, 0x00, 0x00, 0x02, 0x06, 0x01, 0x00, 0x04, 0x0b, 0x08, 0x00, 0x01, 0x00, 0x00, 0x00
        /*0020*/ 	.byte	0x00, 0x00, 0x00, 0x00


//--------------------- .nv.info._Z22flashAttn2_wmma_kernelPKfS0_S0_Pfiiiifii --------------------------
	.section	.nv.info._Z22flashAttn2_wmma_kernelPKfS0_S0_Pfiiiifii,"",@"SHT_CUDA_INFO"
	.sectionflags	@""
	.align	4


	//----- nvinfo : EIATTR_CUDA_API_VERSION
	.align		4
        /*0000*/ 	.byte	0x04, 0x37
        /*0002*/ 	.short	(.L_11 - .L_10)
.L_10:
        /*0004*/ 	.word	0x00000082


	//----- nvinfo : EIATTR_KPARAM_INFO
	.align		4
.L_11:
        /*0008*/ 	.byte	0x04, 0x17
        /*000a*/ 	.short	(.L_13 - .L_12)
.L_12:
        /*000c*/ 	.word	0x00000000
        /*0010*/ 	.short	0x000a
        /*0012*/ 	.short	0x0038
        /*0014*/ 	.byte	0x00, 0xf0, 0x11, 0x00


	//----- nvinfo : EIATTR_KPARAM_INFO
	.align		4
.L_13:
        /*0018*/ 	.byte	0x04, 0x17
        /*001a*/ 	.short	(.L_15 - .L_14)
.L_14:
        /*001c*/ 	.word	0x00000000
        /*0020*/ 	.short	0x0009
        /*0022*/ 	.short	0x0034
        /*0024*/ 	.byte	0x00, 0xf0, 0x11, 0x00


	//----- nvinfo : EIATTR_KPARAM_INFO
	.align		4
.L_15:
        /*0028*/ 	.byte	0x04, 0x17
        /*002a*/ 	.short	(.L_17 - .L_16)
.L_16:
        /*002c*/ 	.word	0x00000000
        /*0030*/ 	.short	0x0008
        /*0032*/ 	.short	0x0030
        /*0034*/ 	.byte	0x00, 0xf0, 0x11, 0x00


	//----- nvinfo : EIATTR_KPARAM_INFO
	.align		4
.L_17:
        /*0038*/ 	.byte	0x04, 0x17
        /*003a*/ 	.short	(.L_19 - .L_18)
.L_18:
        /*003c*/ 	.word	0x00000000
        /*0040*/ 	.short	0x0007
        /*0042*/ 	.short	0x002c
        /*0044*/ 	.byte	0x00, 0xf0, 0x11, 0x00


	//----- nvinfo : EIATTR_KPARAM_INFO
	.align		4
.L_19:
        /*0048*/ 	.byte	0x04, 0x17
        /*004a*/ 	.short	(.L_21 - .L_20)
.L_20:
        /*004c*/ 	.word	0x00000000
        /*0050*/ 	.short	0x0006
        /*0052*/ 	.short	0x0028
        /*0054*/ 	.byte	0x00, 0xf0, 0x11, 0x00


	//----- nvinfo : EIATTR_KPARAM_INFO
	.align		4
.L_21:
        /*0058*/ 	.byte	0x04, 0x17
        /*005a*/ 	.short	(.L_23 - .L_22)
.L_22:
        /*005c*/ 	.word	0x00000000
        /*0060*/ 	.short	0x0005
        /*0062*/ 	.short	0x0024
        /*0064*/ 	.byte	0x00, 0xf0, 0x11, 0x00


	//----- nvinfo : EIATTR_KPARAM_INFO
	.align		4
.L_23:
        /*0068*/ 	.byte	0x04, 0x17
        /*006a*/ 	.short	(.L_25 - .L_24)
.L_24:
        /*006c*/ 	.word	0x00000000
        /*0070*/ 	.short	0x0004
        /*0072*/ 	.short	0x0020
        /*0074*/ 	.byte	0x00, 0xf0, 0x11, 0x00


	//----- nvinfo : EIATTR_KPARAM_INFO
	.align		4
.L_25:
        /*0078*/ 	.byte	0x04, 0x17
        /*007a*/ 	.short	(.L_27 - .L_26)
.L_26:
        /*007c*/ 	.word	0x00000000
        /*0080*/ 	.short	0x0003
        /*0082*/ 	.short	0x0018
        /*0084*/ 	.byte	0x00, 0xf5, 0x21, 0x00


	//----- nvinfo : EIATTR_KPARAM_INFO
	.align		4
.L_27:
        /*0088*/ 	.byte	0x04, 0x17
        /*008a*/ 	.short	(.L_29 - .L_28)
.L_28:
        /*008c*/ 	.word	0x00000000
        /*0090*/ 	.short	0x0002
        /*0092*/ 	.short	0x0010
        /*0094*/ 	.byte	0x00, 0xf5, 0x21, 0x00


	//----- nvinfo : EIATTR_KPARAM_INFO
	.align		4
.L_29:
        /*0098*/ 	.byte	0x04, 0x17
        /*009a*/ 	.short	(.L_31 - .L_30)
.L_30:
        /*009c*/ 	.word	0x00000000
        /*00a0*/ 	.short	0x0001
        /*00a2*/ 	.short	0x0008
        /*00a4*/ 	.byte	0x00, 0xf5, 0x21, 0x00


	//----- nvinfo : EIATTR_KPARAM_INFO
	.align		4
.L_31:
        /*00a8*/ 	.byte	0x04, 0x17
        /*00aa*/ 	.short	(.L_33 - .L_32)
.L_32:
        /*00ac*/ 	.word	0x00000000
        /*00b0*/ 	.short	0x0000
        /*00b2*/ 	.short	0x0000
        /*00b4*/ 	.byte	0x00, 0xf5, 0x21, 0x00


	//----- nvinfo : EIATTR_SPARSE_MMA_MASK
	.align		4
.L_33:
        /*00b8*/ 	.byte	0x03, 0x50
        /*00ba*/ 	.short	0x0000


	//----- nvinfo : EIATTR_WMMA_USED
	.align		4
        /*00bc*/ 	.byte	0x01, 0x2b
	.zero		2


	//----- nvinfo : EIATTR_MAXREG_COUNT
	.align		4
        /*00c0*/ 	.byte	0x03, 0x1b
        /*00c2*/ 	.short	0x00ff


	//----- nvinfo : EIATTR_MERCURY_ISA_VERSION
	.align		4
        /*00c4*/ 	.byte	0x03, 0x5f
        /*00c6*/ 	.short	0x0101


	//----- nvinfo : EIATTR_COOP_GROUP_MASK_REGIDS
	.align		4
        /*00c8*/ 	.byte	0x04, 0x29
        /*00ca*/ 	.short	(.L_35 - .L_34)


	//   ....[0]....
.L_34:
        /*00cc*/ 	.word	0xffffffff


	//   ....[1]....
        /*00d0*/ 	.word	0xffffffff


	//   ....[2]....
        /*00d4*/ 	.word	0xffffffff


	//   ....[3]....
        /*00d8*/ 	.word	0xffffffff


	//----- nvinfo : EIATTR_COOP_GROUP_INSTR_OFFSETS
	.align		4
.L_35:
        /*00dc*/ 	.byte	0x04, 0x28
        /*00de*/ 	.short	(.L_37 - .L_36)


	//   ....[0]....
.L_36:
        /*00e0*/ 	.word	0x00000d40


	//   ....[1]....
        /*00e4*/ 	.word	0x00000e90


	//   ....[2]....
        /*00e8*/ 	.word	0x00000f80


	//   ....[3]....
        /*00ec*/ 	.word	0x00003b70


	//----- nvinfo : EIATTR_VRC_CTA_INIT_COUNT
	.align		4
.L_37:
        /*00f0*/ 	.byte	0x02, 0x4a
	.zero		1
	.zero		1


	//----- nvinfo : EIATTR_EXIT_INSTR_OFFSETS
	.align		4
        /*00f4*/ 	.byte	0x04, 0x1c
        /*00f6*/ 	.short	(.L_39 - .L_38)


	//   ....[0]....
.L_38:
        /*00f8*/ 	.word	0x000000f0


	//   ....[1]....
        /*00fc*/ 	.word	0x00000120


	//   ....[2]....
        /*0100*/ 	.word	0x00003b90


	//----- nvinfo : EIATTR_CRS_STACK_SIZE
	.align		4
.L_39:
        /*0104*/ 	.byte	0x04, 0x1e
        /*0106*/ 	.short	(.L_41 - .L_40)
.L_40:
        /*0108*/ 	.word	0x00000000


	//----- nvinfo : EIATTR_CBANK_PARAM_SIZE
	.align		4
.L_41:
        /*010c*/ 	.byte	0x03, 0x19
        /*010e*/ 	.short	0x003c


	//----- nvinfo : EIATTR_PARAM_CBANK
	.align		4
        /*0110*/ 	.byte	0x04, 0x0a
        /*0112*/ 	.short	(.L_43 - .L_42)
	.align		4
.L_42:
        /*0114*/ 	.word	index@(.nv.constant0._Z22flashAttn2_wmma_kernelPKfS0_S0_Pfiiiifii)
        /*0118*/ 	.short	0x0380
        /*011a*/ 	.short	0x003c


	//----- nvinfo : EIATTR_SW_WAR
	.align		4
.L_43:
        /*011c*/ 	.byte	0x04, 0x36
        /*011e*/ 	.short	(.L_45 - .L_44)
.L_44:
        /*0120*/ 	.word	0x00000008
.L_45:


//--------------------- .nv.callgraph             --------------------------
	.section	.nv.callgraph,"",@"SHT_CUDA_CALLGRAPH"
	.align	4
	.sectionentsize	8
	.align		4
        /*0000*/ 	.word	0x00000000
	.align		4
        /*0004*/ 	.word	0xffffffff
	.align		4
        /*0008*/ 	.word	0x00000000
	.align		4
        /*000c*/ 	.word	0xfffffffe
	.align		4
        /*0010*/ 	.word	0x00000000
	.align		4
        /*0014*/ 	.word	0xfffffffd
	.align		4
        /*0018*/ 	.word	0x00000000
	.align		4
        /*001c*/ 	.word	0xfffffffc


//--------------------- .text._Z22flashAttn2_wmma_kernelPKfS0_S0_Pfiiiifii --------------------------
	.section	.text._Z22flashAttn2_wmma_kernelPKfS0_S0_Pfiiiifii,"ax",@progbits
	.align	128
        .global         _Z22flashAttn2_wmma_kernelPKfS0_S0_Pfiiiifii
        .type           _Z22flashAttn2_wmma_kernelPKfS0_S0_Pfiiiifii,@function
        .size           _Z22flashAttn2_wmma_kernelPKfS0_S0_Pfiiiifii,(.L_x_50 - _Z22flashAttn2_wmma_kernelPKfS0_S0_Pfiiiifii)
        .other          _Z22flashAttn2_wmma_kernelPKfS0_S0_Pfiiiifii,@"STO_CUDA_ENTRY STV_DEFAULT"
_Z22flashAttn2_wmma_kernelPKfS0_S0_Pfiiiifii:
.text._Z22flashAttn2_wmma_kernelPKfS0_S0_Pfiiiifii:
[----:B------:R-:W-:Y:S01]  /*0000*/  LDC R1, c[0x0][0x37c] ;  /* 0x0000df00ff017b82 */ /* 0x000fe20000000800 */
[----:B------:R-:W0:Y:S01]  /*0010*/  S2R R0, SR_TID.X ;  /* 0x0000000000007919 */ /* 0x000e220000002100 */
[----:B------:R-:W1:Y:S06]  /*0020*/  LDCU UR4, c[0x0][0x360] ;  /* 0x00006c00ff0477ac */ /* 0x000e6c0008000800 */
[----:B------:R-:W2:Y:S01]  /*0030*/  LDC R3, c[0x0][0x3a0] ;  /* 0x0000e800ff037b82 */ /* 0x000ea20000000800 */
[----:B------:R-:W3:Y:S01]  /*0040*/  S2R R8, SR_CTAID.Y ;  /* 0x0000000000087919 */ /* 0x000ee20000002600 */
[----:B-1----:R-:W-:-:S04]  /*0050*/  USHF.R.U32.HI UR4, URZ, 0x5, UR4 ;  /* 0x00000005ff047899 */ /* 0x002fc80008011604 */
[----:B------:R-:W-:-:S04]  /*0060*/  UISETP.LT.U32.AND UP0, UPT, UR4, 0x1, UPT ;  /* 0x000000010400788c */ /* 0x000fc8000bf01070 */
[----:B------:R-:W-:Y:S01]  /*0070*/  USEL UR4, UR4, 0x1, !UP0 ;  /* 0x0000000104047887 */ /* 0x000fe2000c000000 */
[----:B0-----:R-:W-:-:S05]  /*0080*/  SHF.R.U32.HI R2, RZ, 0x5, R0 ;  /* 0x00000005ff027819 */ /* 0x001fca0000011600 */
[----:B---3--:R-:W-:Y:S02]  /*0090*/  IMAD R8, R8, UR4, RZ ;  /* 0x0000000408087c24 */ /* 0x008fe4000f8e02ff */
[----:B------:R-:W-:-:S04]  /*00a0*/  IMAD.SHL.U32 R11, R2, 0x10, RZ ;  /* 0x00000010020b7824 */ /* 0x000fc800078e00ff */
[----:B------:R-:W-:-:S05]  /*00b0*/  IMAD R6, R8, 0x10, R11 ;  /* 0x0000001008067824 */ /* 0x000fca00078e020b */
[----:B--2---:R-:W-:-:S05]  /*00c0*/  VIADDMNMX R3, R6, 0x10, R3, PT ;  /* 0x0000001006037846 */ /* 0x004fca0003800103 */
[----:B------:R-:W-:-:S05]  /*00d0*/  IMAD.IADD R2, R3, 0x1, -R6 ;  /* 0x0000000103027824 */ /* 0x000fca00078e0a06 */
[----:B------:R-:W-:-:S13]  /*00e0*/  ISETP.GE.AND P0, PT, R2, 0x1, PT ;  /* 0x000000010200780c */ /* 0x000fda0003f06270 */
[----:B------:R-:W-:Y:S05]  /*00f0*/  @!P0 EXIT ;  /* 0x000000000000894d */ /* 0x000fea0003800000 */
[----:B------:R-:W0:Y:S02]  /*0100*/  LDC R3, c[0x0][0x3a4] ;  /* 0x0000e900ff037b82 */ /* 0x000e240000000800 */
[----:B0-----:R-:W-:-:S13]  /*0110*/  ISETP.GE.AND P0, PT, R3, 0x1, PT ;  /* 0x000000010300780c */ /* 0x001fda0003f06270 */
[----:B------:R-:W-:Y:S05]  /*0120*/  @!P0 EXIT ;  /* 0x000000000000894d */ /* 0x000fea0003800000 */
[C---:B------:R-:W-:Y:S01]  /*0130*/  LOP3.LUT R3, R0.reuse, 0x1f, RZ, 0xc0, !PT ;  /* 0x0000001f00037812 */ /* 0x040fe200078ec0ff */
[----:B------:R-:W-:Y:S01]  /*0140*/  IMAD.SHL.U32 R5, R0, 0x2, RZ ;  /* 0x0000000200057824 */ /* 0x000fe200078e00ff */
[----:B------:R-:W-:Y:S01]  /*0150*/  VIMNMX.U32 R4, PT, PT, R2, 0x10, PT ;  /* 0x0000001002047848 */ /* 0x000fe20003fe0000 */
[----:B------:R-:W0:Y:S01]  /*0160*/  LDCU UR4, c[0x0][0x3ac] ;  /* 0x00007580ff0477ac */ /* 0x000e220008000800 */
[C---:B------:R-:W-:Y:S01]  /*0170*/  LOP3.LUT R7, R3.reuse, 0x20, RZ, 0xfc, !PT ;  /* 0x0000002003077812 */ /* 0x040fe200078efcff */
[----:B------:R-:W-:Y:S01]  /*0180*/  IMAD.IADD R40, R3, 0x1, R6 ;  /* 0x0000000103287824 */ /* 0x000fe200078e0206 */
[----:B------:R-:W-:Y:S01]  /*0190*/  ISETP.GT.U32.AND P0, PT, R4, R3, PT ;  /* 0x000000030400720c */ /* 0x000fe20003f04070 */
[----:B------:R-:W-:Y:S01]  /*01a0*/  IMAD.MOV.U32 R28, RZ, RZ, -0xeb60d36 ;  /* 0xf149f2caff1c7424 */ /* 0x000fe200078e00ff */
[----:B------:R-:W-:Y:S01]  /*01b0*/  LOP3.LUT R12, R5, 0x1e, RZ, 0xc0, !PT ;  /* 0x0000001e050c7812 */ /* 0x000fe200078ec0ff */
[----:B------:R-:W-:Y:S01]  /*01c0*/  IMAD.MOV.U32 R29, RZ, RZ, RZ ;  /* 0x000000ffff1d7224 */ /* 0x000fe200078e00ff */
[----:B------:R-:W-:Y:S01]  /*01d0*/  P2R R6, PR, RZ, 0x1 ;  /* 0x00000001ff067803 */ /* 0x000fe20000000000 */
[----:B------:R-:W1:Y:S01]  /*01e0*/  LDCU.64 UR8, c[0x0][0x358] ;  /* 0x00006b00ff0877ac */ /* 0x000e620008000a00 */
[----:B------:R-:W-:-:S02]  /*01f0*/  LOP3.LUT R5, R3, 0x60, RZ, 0xfc, !PT ;  /* 0x0000006003057812 */ /* 0x000fc400078efcff */
[----:B------:R-:W-:Y:S02]  /*0200*/  LOP3.LUT R6, R3, 0x40, RZ, 0xfc, !PT ;  /* 0x0000004003067812 */ /* 0x000fe400078efcff */
[----:B------:R-:W-:Y:S02]  /*0210*/  SHF.R.U32.HI R5, RZ, 0x4, R5 ;  /* 0x00000004ff057819 */ /* 0x000fe40000011605 */
[----:B------:R-:W-:Y:S02]  /*0220*/  SHF.R.U32.HI R13, RZ, 0x4, R3 ;  /* 0x00000004ff0d7819 */ /* 0x000fe40000011603 */
[----:B------:R-:W-:Y:S01]  /*0230*/  SHF.R.U32.HI R6, RZ, 0x4, R6 ;  /* 0x00000004ff067819 */ /* 0x000fe20000011606 */
[C---:B------:R-:W-:Y:S01]  /*0240*/  IMAD R10, R8.reuse, 0x10, R5 ;  /* 0x00000010080a7824 */ /* 0x040fe200078e0205 */
[----:B------:R-:W-:Y:S01]  /*0250*/  SHF.R.U32.HI R7, RZ, 0x4, R7 ;  /* 0x00000004ff077819 */ /* 0x000fe20000011607 */
[C---:B------:R-:W-:Y:S02]  /*0260*/  IMAD R18, R8.reuse, 0x10, R13 ;  /* 0x0000001008127824 */ /* 0x040fe400078e020d */
[----:B------:R-:W-:-:S02]  /*0270*/  IMAD R14, R8, 0x10, R6 ;  /* 0x00000010080e7824 */ /* 0x000fc400078e0206 */
[----:B------:R-:W-:Y:S02]  /*0280*/  IMAD R16, R8, 0x10, R7 ;  /* 0x0000001008107824 */ /* 0x000fe400078e0207 */
[C---:B------:R-:W-:Y:S02]  /*0290*/  IMAD.IADD R9, R11.reuse, 0x1, R10 ;  /* 0x000000010b097824 */ /* 0x040fe400078e020a */
[C---:B------:R-:W-:Y:S02]  /*02a0*/  IMAD.IADD R8, R11.reuse, 0x1, R18 ;  /* 0x000000010b087824 */ /* 0x040fe400078e0212 */
[C---:B------:R-:W-:Y:S02]  /*02b0*/  IMAD.IADD R10, R11.reuse, 0x1, R14 ;  /* 0x000000010b0a7824 */ /* 0x040fe400078e020e */
[----:B------:R-:W-:Y:S02]  /*02c0*/  IMAD.IADD R11, R11, 0x1, R16 ;  /* 0x000000010b0b7824 */ /* 0x000fe400078e0210 */
[----:B------:R-:W-:-:S02]  /*02d0*/  IMAD R30, R13, 0x20, R12 ;  /* 0x000000200d1e7824 */ /* 0x000fc400078e020c */
[--C-:B------:R-:W-:Y:S02]  /*02e0*/  IMAD R31, R5, 0x20, R12.reuse ;  /* 0x00000020051f7824 */ /* 0x100fe400078e020c */
[--C-:B------:R-:W-:Y:S02]  /*02f0*/  IMAD R32, R6, 0x20, R12.reuse ;  /* 0x0000002006207824 */ /* 0x100fe400078e020c */
[----:B------:R-:W-:Y:S02]  /*0300*/  IMAD R33, R7, 0x20, R12 ;  /* 0x0000002007217824 */ /* 0x000fe400078e020c */
[----:B0-----:R-:W-:Y:S01]  /*0310*/  IMAD.WIDE.U32 R40, R40, UR4, RZ ;  /* 0x0000000428287c25 */ /* 0x001fe2000f8e00ff */
[----:B-1----:R-:W-:-:S06]  /*0320*/  UMOV UR4, URZ ;  /* 0x000000ff00047c82 */ /* 0x002fcc0008000000 */
.L_x_32:
[----:B0-----:R-:W0:Y:S01]  /*0330*/  S2UR UR6, SR_CgaCtaId ;  /* 0x00000000000679c3 */ /* 0x001e220000008800 */
[----:B-1----:R-:W1:Y:S01]  /*0340*/  LDCU UR7, c[0x0][0x3a8] ;  /* 0x00007500ff0777ac */ /* 0x002e620008000800 */
[----:B------:R-:W-:Y:S02]  /*0350*/  SHF.R.U32.HI R42, RZ, 0x5, R0 ;  /* 0x00000005ff2a7819 */ /* 0x000fe40000011600 */
[----:B------:R-:W-:Y:S02]  /*0360*/  CS2R R12, SRZ ;  /* 0x00000000000c7805 */ /* 0x000fe4000001ff00 */
[----:B------:R-:W-:Y:S01]  /*0370*/  CS2R R14, SRZ ;  /* 0x00000000000e7805 */ /* 0x000fe2000001ff00 */
[----:B------:R-:W-:Y:S01]  /*0380*/  UMOV UR5, 0x400 ;  /* 0x0000040000057882 */ /* 0x000fe20000000000 */
[----:B------:R-:W-:Y:S02]  /*0390*/  CS2R R16, SRZ ;  /* 0x0000000000107805 */ /* 0x000fe4000001ff00 */
[----:B------:R-:W-:Y:S01]  /*03a0*/  CS2R R18, SRZ ;  /* 0x0000000000127805 */ /* 0x000fe2000001ff00 */
[----:B--2---:R-:W2:Y:S01]  /*03b0*/  LDC R34, c[0x0][0x3a4] ;  /* 0x0000e900ff227b82 */ /* 0x004ea20000000800 */
[----:B-1----:R-:W-:-:S02]  /*03c0*/  UISETP.GE.AND UP0, UPT, UR7, 0x1, UPT ;  /* 0x000000010700788c */ /* 0x002fc4000bf06270 */
[----:B0-----:R-:W-:-:S06]  /*03d0*/  ULEA UR5, UR6, UR5, 0x18 ;  /* 0x0000000506057291 */ /* 0x001fcc000f8ec0ff */
[----:B------:R-:W-:Y:S01]  /*03e0*/  LEA R42, R42, UR5, 0xb ;  /* 0x000000052a2a7c11 */ /* 0x000fe2000f8e58ff */
[----:B--2---:R-:W-:Y:S01]  /*03f0*/  VIADD R34, R34, -UR4 ;  /* 0x8000000422227c36 */ /* 0x004fe20008000000 */
[----:B------:R-:W-:Y:S06]  /*0400*/  BRA.U !UP0, `(.L_x_0) ;  /* 0x0000000908ac7547 */ /* 0x000fec000b800000 */
[----:B------:R-:W-:Y:S02]  /*0410*/  VIMNMX R35, PT, PT, R34, 0x10, PT ;  /* 0x0000001022237848 */ /* 0x000fe40003fe0100 */
[----:B------:R-:W-:Y:S02]  /*0420*/  CS2R R18, SRZ ;  /* 0x0000000000127805 */ /* 0x000fe4000001ff00 */
[----:B------:R-:W-:Y:S02]  /*0430*/  CS2R R16, SRZ ;  /* 0x0000000000107805 */ /* 0x000fe4000001ff00 */
[----:B------:R-:W-:Y:S02]  /*0440*/  CS2R R14, SRZ ;  /* 0x00000000000e7805 */ /* 0x000fe4000001ff00 */
[----:B------:R-:W-:Y:S01]  /*0450*/  CS2R R12, SRZ ;  /* 0x00000000000c7805 */ /* 0x000fe2000001ff00 */
[----:B------:R-:W-:-:S06]  /*0460*/  UMOV UR5, URZ ;  /* 0x000000ff00057c82 */ /* 0x000fcc0008000000 */
.L_x_5:
[----:B------:R-:W0:Y:S01]  /*0470*/  LDCU UR10, c[0x0][0x3a8] ;  /* 0x00007500ff0a77ac */ /* 0x000e220008000800 */
[----:B------:R-:W-:Y:S01]  /*0480*/  LOP3.LUT R20, R0, 0xf, RZ, 0xc0, !PT ;  /* 0x0000000f00147812 */ /* 0x000fe200078ec0ff */
[----:B------:R-:W-:Y:S01]  /*0490*/  IMAD.MOV.U32 R21, RZ, RZ, RZ ;  /* 0x000000ffff157224 */ /* 0x000fe200078e00ff */
[----:B------:R-:W-:Y:S01]  /*04a0*/  BSSY.RECONVERGENT B0, `(.L_x_1) ;  /* 0x0000045000007945 */ /* 0x000fe20003800200 */
[----:B------:R-:W1:Y:S01]  /*04b0*/  LDCU.64 UR6, c[0x0][0x380] ;  /* 0x00007000ff0677ac */ /* 0x000e620008000a00 */
[----:B------:R-:W-:Y:S01]  /*04c0*/  SHF.R.U32.HI R57, RZ, 0x4, R3 ;  /* 0x00000004ff397819 */ /* 0x000fe20000011603 */
[----:B------:R-:W-:Y:S02]  /*04d0*/  VIADD R20, R20, UR5 ;  /* 0x0000000514147c36 */ /* 0x000fe40008000000 */
[----:B------:R-:W-:Y:S02]  /*04e0*/  IMAD.MOV.U32 R55, RZ, RZ, R7 ;  /* 0x000000ffff377224 */ /* 0x000fe400078e0007 */
[----:B------:R-:W-:-:S02]  /*04f0*/  IMAD.MOV.U32 R59, RZ, RZ, R6 ;  /* 0x000000ffff3b7224 */ /* 0x000fc400078e0006 */
[----:B------:R-:W-:Y:S02]  /*0500*/  IMAD.MOV.U32 R36, RZ, RZ, R42 ;  /* 0x000000ffff247224 */ /* 0x000fe400078e002a */
[----:B------:R-:W-:Y:S02]  /*0510*/  IMAD.MOV.U32 R61, RZ, RZ, R5 ;  /* 0x000000ffff3d7224 */ /* 0x000fe400078e0005 */
[----:B------:R-:W-:Y:S02]  /*0520*/  IMAD.MOV.U32 R38, RZ, RZ, R3 ;  /* 0x000000ffff267224 */ /* 0x000fe400078e0003 */
[----:B0-----:R-:W-:Y:S01]  /*0530*/  IMAD.WIDE.U32 R26, R9, UR10, R20 ;  /* 0x0000000a091a7c25 */ /* 0x001fe2000f8e0014 */
[----:B------:R-:W-:-:S03]  /*0540*/  ISETP.GE.AND P0, PT, R20, UR10, PT ;  /* 0x0000000a14007c0c */ /* 0x000fc6000bf06270 */
[----:B------:R-:W-:Y:S01]  /*0550*/  IMAD.WIDE.U32 R22, R10, UR10, R20 ;  /* 0x0000000a0a167c25 */ /* 0x000fe2000f8e0014 */
[----:B------:R-:W-:-:S03]  /*0560*/  SHF.L.U64.HI R43, R26, 0x2, R27 ;  /* 0x000000021a2b7819 */ /* 0x000fc6000001021b */
[----:B------:R-:W-:Y:S01]  /*0570*/  IMAD.SHL.U32 R39, R26, 0x4, RZ ;  /* 0x000000041a277824 */ /* 0x000fe200078e00ff */
[----:B------:R-:W-:Y:S01]  /*0580*/  SHF.L.U64.HI R37, R22, 0x2, R23 ;  /* 0x0000000216257819 */ /* 0x000fe20000010217 */
[----:B------:R-:W-:-:S04]  /*0590*/  IMAD.WIDE.U32 R24, R11, UR10, R20 ;  /* 0x0000000a0b187c25 */ /* 0x000fc8000f8e0014 */
[----:B------:R-:W-:Y:S01]  /*05a0*/  IMAD.WIDE.U32 R26, R8, UR10, R20 ;  /* 0x0000000a081a7c25 */ /* 0x000fe2000f8e0014 */
[----:B------:R-:W-:-:S03]  /*05b0*/  SHF.L.U64.HI R45, R24, 0x2, R25 ;  /* 0x00000002182d7819 */ /* 0x000fc60000010219 */
[----:B------:R-:W-:Y:S01]  /*05c0*/  IMAD.SHL.U32 R47, R22, 0x4, RZ ;  /* 0x00000004162f7824 */ /* 0x000fe200078e00ff */
[----:B------:R-:W-:Y:S01]  /*05d0*/  SHF.L.U64.HI R51, R26, 0x2, R27 ;  /* 0x000000021a337819 */ /* 0x000fe2000001021b */
[----:B------:R-:W-:Y:S02]  /*05e0*/  IMAD.SHL.U32 R49, R24, 0x4, RZ ;  /* 0x0000000418317824 */ /* 0x000fe400078e00ff */
[----:B------:R-:W-:Y:S02]  /*05f0*/  IMAD.SHL.U32 R53, R26, 0x4, RZ ;  /* 0x000000041a357824 */ /* 0x000fe400078e00ff */
[----:B-1----:R-:W-:Y:S02]  /*0600*/  IMAD.U32 R22, RZ, RZ, UR6 ;  /* 0x00000006ff167e24 */ /* 0x002fe4000f8e00ff */
[----:B------:R-:W-:-:S07]  /*0610*/  IMAD.U32 R23, RZ, RZ, UR7 ;  /* 0x00000007ff177e24 */ /* 0x000fce000f8e00ff */
.L_x_2:
[----:B------:R-:W-:Y:S01]  /*0620*/  ISETP.LE.OR P1, PT, R2, R57, P0 ;  /* 0x000000390200720c */ /* 0x000fe20000723670 */
[----:B------:R-:W0:-:S12]  /*0630*/  LDC R44, c[0x0][0x3a8] ;  /* 0x0000ea00ff2c7b82 */ /* 0x000e180000000800 */
[----:B------:R-:W-:-:S05]  /*0640*/  @!P1 IADD3 R24, P2, PT, R22, R53, RZ ;  /* 0x0000003516189210 */ /* 0x000fca0007f5e0ff */
[----:B------:R-:W-:-:S05]  /*0650*/  @!P1 IMAD.X R25, R23, 0x1, R51, P2 ;  /* 0x0000000117199824 */ /* 0x000fca00010e0633 */
[----:B------:R1:W2:Y:S01]  /*0660*/  @!P1 LDG.E.CONSTANT R24, desc[UR8][R24.64] ;  /* 0x0000000818189981 */ /* 0x0002a2000c1e9900 */
[----:B------:R-:W-:Y:S01]  /*0670*/  IMAD.IADD R46, R30, 0x1, R36 ;  /* 0x000000011e2e7824 */ /* 0x000fe200078e0224 */
[----:B-1----:R-:W-:Y:S02]  /*0680*/  PRMT R25, RZ, 0x7610, R25 ;  /* 0x00007610ff197816 */ /* 0x002fe40000000019 */
[----:B--2---:R-:W-:Y:S02]  /*0690*/  @!P1 F2FP.F16.F32.PACK_AB R25, RZ, R24 ;  /* 0x00000018ff19923e */ /* 0x004fe400000000ff */
[----:B0-----:R-:W-:Y:S02]  /*06a0*/  ISETP.GE.AND P1, PT, R20, R44, PT ;  /* 0x0000002c1400720c */ /* 0x001fe40003f26270 */
[----:B------:R-:W-:Y:S01]  /*06b0*/  PRMT R24, RZ, 0x7610, R24 ;  /* 0x00007610ff187816 */ /* 0x000fe20000000018 */
[----:B------:R0:W-:Y:S01]  /*06c0*/  STS.U16 [R46], R25 ;  /* 0x000000192e007388 */ /* 0x0001e20000000400 */
[----:B------:R-:W-:-:S13]  /*06d0*/  ISETP.LE.OR P2, PT, R2, R55, P1 ;  /* 0x000000370200720c */ /* 0x000fda0000f43670 */
[----:B------:R-:W-:-:S05]  /*06e0*/  @!P2 IADD3 R26, P3, PT, R22, R49, RZ ;  /* 0x00000031161aa210 */ /* 0x000fca0007f7e0ff */
[----:B------:R-:W-:-:S05]  /*06f0*/  @!P2 IMAD.X R27, R23, 0x1, R45, P3 ;  /* 0x00000001171ba824 */ /* 0x000fca00018e062d */
[----:B------:R-:W2:Y:S01]  /*0700*/  @!P2 LDG.E.CONSTANT R26, desc[UR8][R26.64] ;  /* 0x000000081a1aa981 */ /* 0x000ea2000c1e9900 */
[----:B------:R-:W-:Y:S01]  /*0710*/  IMAD.IADD R48, R33, 0x1, R36 ;  /* 0x0000000121307824 */ /* 0x000fe200078e0224 */
[----:B--2---:R-:W-:Y:S02]  /*0720*/  @!P2 F2FP.F16.F32.PACK_AB R24, RZ, R26 ;  /* 0x0000001aff18a23e */ /* 0x004fe400000000ff */
[----:B------:R-:W-:Y:S02]  /*0730*/  ISETP.LE.OR P2, PT, R2, R59, P1 ;  /* 0x0000003b0200720c */ /* 0x000fe40000f43670 */
[----:B------:R-:W-:-:S05]  /*0740*/  PRMT R27, R24, 0x7610, R27 ;  /* 0x00007610181b7816 */ /* 0x000fca000000001b */
[----:B------:R1:W-:Y:S06]  /*0750*/  STS.U16 [R48], R27 ;  /* 0x0000001b30007388 */ /* 0x0003ec0000000400 */
[----:B------:R-:W-:-:S05]  /*0760*/  @!P2 IADD3 R24, P3, PT, R22, R47, RZ ;  /* 0x0000002f1618a210 */ /* 0x000fca0007f7e0ff */
[----:B0-----:R-:W-:-:S05]  /*0770*/  @!P2 IMAD.X R25, R23, 0x1, R37, P3 ;  /* 0x000000011719a824 */ /* 0x001fca00018e0625 */
[----:B------:R0:W2:Y:S01]  /*0780*/  @!P2 LDG.E.CONSTANT R24, desc[UR8][R24.64] ;  /* 0x000000081818a981 */ /* 0x0000a2000c1e9900 */
[----:B------:R-:W-:Y:S01]  /*0790*/  IMAD.IADD R46, R32, 0x1, R36 ;  /* 0x00000001202e7824 */ /* 0x000fe200078e0224 */
[----:B0-----:R-:W-:Y:S02]  /*07a0*/  PRMT R25, RZ, 0x7610, R25 ;  /* 0x00007610ff197816 */ /* 0x001fe40000000019 */
[----:B--2---:R-:W-:Y:S02]  /*07b0*/  @!P2 F2FP.F16.F32.PACK_AB R25, RZ, R24 ;  /* 0x00000018ff19a23e */ /* 0x004fe400000000ff */
[----:B------:R-:W-:Y:S02]  /*07c0*/  ISETP.LE.OR P2, PT, R2, R61, P1 ;  /* 0x0000003d0200720c */ /* 0x000fe40000f43670 */
[----:B------:R-:W-:-:S11]  /*07d0*/  PRMT R50, R25, 0x7610, R50 ;  /* 0x0000761019327816 */ /* 0x000fd60000000032 */
[----:B------:R-:W-:Y:S01]  /*07e0*/  @!P2 IADD3 R26, P3, PT, R22, R39, RZ ;  /* 0x00000027161aa210 */ /* 0x000fe20007f7e0ff */
[----:B------:R-:W-:Y:S01]  /*07f0*/  IMAD.IADD R24, R31, 0x1, R36 ;  /* 0x000000011f187824 */ /* 0x000fe200078e0224 */
[----:B------:R-:W-:Y:S01]  /*0800*/  PRMT R25, RZ, 0x7610, R25 ;  /* 0x00007610ff197816 */ /* 0x000fe20000000019 */
[----:B------:R0:W-:Y:S02]  /*0810*/  STS.U16 [R46], R50 ;  /* 0x000000322e007388 */ /* 0x0001e40000000400 */
[----:B-1----:R-:W-:-:S05]  /*0820*/  @!P2 IMAD.X R27, R23, 0x1, R43, P3 ;  /* 0x00000001171ba824 */ /* 0x002fca00018e062b */
[----:B------:R-:W2:Y:S01]  /*0830*/  @!P2 LDG.E.CONSTANT R26, desc[UR8][R26.64] ;  /* 0x000000081a1aa981 */ /* 0x000ea2000c1e9900 */
[----:B------:R-:W-:-:S04]  /*0840*/  IMAD.WIDE.U32 R22, R44, 0x20, R22 ;  /* 0x000000202c167825 */ /* 0x000fc800078e0016 */
[----:B------:R-:W-:Y:S02]  /*0850*/  VIADD R36, R36, 0x100 ;  /* 0x0000010024247836 */ /* 0x000fe40000000000 */
[----:B------:R-:W-:Y:S02]  /*0860*/  VIADD R57, R57, 0x8 ;  /* 0x0000000839397836 */ /* 0x000fe40000000000 */
[----:B------:R-:W-:Y:S02]  /*0870*/  VIADD R61, R61, 0x8 ;  /* 0x000000083d3d7836 */ /* 0x000fe40000000000 */
[----:B------:R-:W-:Y:S02]  /*0880*/  VIADD R59, R59, 0x8 ;  /* 0x000000083b3b7836 */ /* 0x000fe40000000000 */
[----:B------:R-:W-:Y:S01]  /*0890*/  VIADD R55, R55, 0x8 ;  /* 0x0000000837377836 */ /* 0x000fe20000000000 */
[----:B--2---:R-:W-:Y:S02]  /*08a0*/  @!P2 F2FP.F16.F32.PACK_AB R25, RZ, R26 ;  /* 0x0000001aff19a23e */ /* 0x004fe400000000ff */
[C---:B------:R-:W-:Y:S01]  /*08b0*/  ISETP.GE.U32.AND P2, PT, R38.reuse, 0x80, PT ;  /* 0x000000802600780c */ /* 0x040fe20003f46070 */
[----:B------:R-:W-:-:S02]  /*08c0*/  VIADD R38, R38, 0x80 ;  /* 0x0000008026267836 */ /* 0x000fc40000000000 */
[----:B------:R0:W-:Y:S10]  /*08d0*/  STS.U16 [R24], R25 ;  /* 0x0000001918007388 */ /* 0x0001f40000000400 */
[----:B0-----:R-:W-:Y:S05]  /*08e0*/  @!P2 BRA `(.L_x_2) ;  /* 0xfffffffc004ca947 */ /* 0x001fea000383ffff */
[----:B------:R-:W-:Y:S05]  /*08f0*/  BSYNC.RECONVERGENT B0 ;  /* 0x0000000000007941 */ /* 0x000fea0003800200 */
.L_x_1:
[----:B------:R-:W-:Y:S01]  /*0900*/  BSSY.RECONVERGENT B0, `(.L_x_3) ;  /* 0x0000042000007945 */ /* 0x000fe20003800200 */
[----:B------:R-:W-:-:S07]  /*0910*/  IMAD.MOV.U32 R44, RZ, RZ, R3 ;  /* 0x000000ffff2c7224 */ /* 0x000fce00078e0003 */
.L_x_4:
[----:B------:R-:W0:Y:S01]  /*0920*/  LDC R43, c[0x0][0x3a8] ;  /* 0x0000ea00ff2b7b82 */ /* 0x000e220000000800 */
[----:B------:R-:W-:Y:S01]  /*0930*/  SHF.R.U32.HI R24, RZ, 0x4, R44 ;  /* 0x00000004ff187819 */ /* 0x000fe2000001162c */
[C---:B------:R-:W-:Y:S02]  /*0940*/  VIADD R47, R44.reuse, 0x20 ;  /* 0x000000202c2f7836 */ /* 0x040fe40000000000 */
[----:B------:R-:W-:Y:S01]  /*0950*/  VIADD R46, R44, 0x40 ;  /* 0x000000402c2e7836 */ /* 0x000fe20000000000 */
[----:B------:R-:W-:Y:S01]  /*0960*/  ISETP.GE.OR P2, PT, R24, R35, P1 ;  /* 0x000000231800720c */ /* 0x000fe20000f46670 */
[----:B------:R-:W-:Y:S01]  /*0970*/  VIADD R45, R44, 0x60 ;  /* 0x000000602c2d7836 */ /* 0x000fe20000000000 */
[----:B------:R-:W-:Y:S02]  /*0980*/  SHF.R.U32.HI R36, RZ, 0x4, R47 ;  /* 0x00000004ff247819 */ /* 0x000fe4000001162f */
[----:B------:R-:W-:Y:S02]  /*0990*/  SHF.R.U32.HI R38, RZ, 0x4, R46 ;  /* 0x00000004ff267819 */ /* 0x000fe4000001162e */
[----:B------:R-:W-:-:S07]  /*09a0*/  SHF.R.U32.HI R48, RZ, 0x4, R45 ;  /* 0x00000004ff307819 */ /* 0x000fce000001162d */
[----:B------:R-:W1:Y:S01]  /*09b0*/  @!P2 LDC.64 R22, c[0x0][0x388] ;  /* 0x0000e200ff16ab82 */ /* 0x000e620000000a00 */
[----:B------:R-:W-:Y:S01]  /*09c0*/  @!P2 VIADD R24, R24, UR4 ;  /* 0x000000041818ac36 */ /* 0x000fe20008000000 */
[----:B0-----:R-:W-:-:S03]  /*09d0*/  ISETP.GE.AND P0, PT, R20, R43, PT ;  /* 0x0000002b1400720c */ /* 0x001fc60003f06270 */
[----:B------:R-:W-:Y:S01]  /*09e0*/  @!P2 IMAD.WIDE.U32 R24, R24, R43, R20 ;  /* 0x0000002b1818a225 */ /* 0x000fe200078e0014 */
[-C--:B------:R-:W-:Y:S02]  /*09f0*/  ISETP.GE.OR P3, PT, R36, R35.reuse, P0 ;  /* 0x000000232400720c */ /* 0x080fe40000766670 */
[-C--:B------:R-:W-:Y:S02]  /*0a00*/  ISETP.GE.OR P4, PT, R38, R35.reuse, P0 ;  /* 0x000000232600720c */ /* 0x080fe40000786670 */
[----:B------:R-:W-:-:S09]  /*0a10*/  ISETP.GE.OR P0, PT, R48, R35, P0 ;  /* 0x000000233000720c */ /* 0x000fd20000706670 */
[----:B------:R-:W0:Y:S01]  /*0a20*/  @!P3 LDC.64 R26, c[0x0][0x388] ;  /* 0x0000e200ff1abb82 */ /* 0x000e220000000a00 */
[----:B-1----:R-:W-:Y:S01]  /*0a30*/  @!P2 LEA R22, P5, R24, R22, 0x2 ;  /* 0x000000161816a211 */ /* 0x002fe200078a10ff */
[----:B------:R-:W-:Y:S02]  /*0a40*/  @!P3 VIADD R36, R36, UR4 ;  /* 0x000000042424bc36 */ /* 0x000fe40008000000 */
[----:B------:R-:W-:Y:S01]  /*0a50*/  @!P4 VIADD R38, R38, UR4 ;  /* 0x000000042626cc36 */ /* 0x000fe20008000000 */
[----:B------:R-:W-:Y:S01]  /*0a60*/  @!P2 LEA.HI.X R23, R24, R23, R25, 0x2, P5 ;  /* 0x000000171817a211 */ /* 0x000fe200028f1419 */
[-CC-:B------:R-:W-:Y:S02]  /*0a70*/  @!P3 IMAD.WIDE.U32 R36, R36, R43.reuse, R20.reuse ;  /* 0x0000002b2424b225 */ /* 0x180fe400078e0014 */
[----:B------:R-:W1:Y:S02]  /*0a80*/  @!P4 LDC.64 R24, c[0x0][0x388] ;  /* 0x0000e200ff18cb82 */ /* 0x000e640000000a00 */
[----:B------:R-:W-:Y:S01]  /*0a90*/  @!P4 IMAD.WIDE.U32 R38, R38, R43, R20 ;  /* 0x0000002b2626c225 */ /* 0x000fe200078e0014 */
[----:B------:R-:W2:Y:S03]  /*0aa0*/  @!P2 LDG.E.CONSTANT R22, desc[UR8][R22.64] ;  /* 0x000000081616a981 */ /* 0x000ea6000c1e9900 */
[----:B------:R-:W-:Y:S01]  /*0ab0*/  @!P0 VIADD R48, R48, UR4 ;  /* 0x0000000430308c36 */ /* 0x000fe20008000000 */
[----:B0-----:R-:W-:-:S04]  /*0ac0*/  @!P3 LEA R26, P5, R36, R26, 0x2 ;  /* 0x0000001a241ab211 */ /* 0x001fc800078a10ff */
[----:B------:R-:W-:Y:S02]  /*0ad0*/  @!P3 LEA.HI.X R27, R36, R27, R37, 0x2, P5 ;  /* 0x0000001b241bb211 */ /* 0x000fe400028f1425 */
[----:B------:R-:W0:Y:S01]  /*0ae0*/  @!P0 LDC.64 R36, c[0x0][0x388] ;  /* 0x0000e200ff248b82 */ /* 0x000e220000000a00 */
[C---:B-1----:R-:W-:Y:S02]  /*0af0*/  @!P4 LEA R24, P5, R38.reuse, R24, 0x2 ;  /* 0x000000182618c211 */ /* 0x042fe400078a10ff */
[----:B------:R1:W3:Y:S02]  /*0b00*/  @!P3 LDG.E.CONSTANT R26, desc[UR8][R26.64] ;  /* 0x000000081a1ab981 */ /* 0x0002e4000c1e9900 */
[----:B------:R-:W-:Y:S01]  /*0b10*/  @!P4 LEA.HI.X R25, R38, R25, R39, 0x2, P5 ;  /* 0x000000192619c211 */ /* 0x000fe200028f1427 */
[----:B------:R-:W-:-:S04]  /*0b20*/  @!P0 IMAD.WIDE.U32 R38, R48, R43, R20 ;  /* 0x0000002b30268225 */ /* 0x000fc800078e0014 */
[----:B------:R4:W5:Y:S01]  /*0b30*/  @!P4 LDG.E.CONSTANT R24, desc[UR8][R24.64] ;  /* 0x000000081818c981 */ /* 0x000962000c1e9900 */
[----:B0-----:R-:W-:-:S04]  /*0b40*/  @!P0 LEA R36, P5, R38, R36, 0x2 ;  /* 0x0000002426248211 */ /* 0x001fc800078a10ff */
[----:B------:R-:W-:-:S05]  /*0b50*/  @!P0 LEA.HI.X R37, R38, R37, R39, 0x2, P5 ;  /* 0x0000002526258211 */ /* 0x000fca00028f1427 */
[----:B------:R0:W5:Y:S01]  /*0b60*/  @!P0 LDG.E.CONSTANT R36, desc[UR8][R36.64] ;  /* 0x0000000824248981 */ /* 0x000162000c1e9900 */
[----:B-1----:R-:W-:Y:S02]  /*0b70*/  LOP3.LUT R27, R44, 0xf0, RZ, 0xc0, !PT ;  /* 0x000000f02c1b7812 */ /* 0x002fe400078ec0ff */
[----:B------:R-:W-:Y:S02]  /*0b80*/  LOP3.LUT R47, R47, 0xf0, RZ, 0xc0, !PT ;  /* 0x000000f02f2f7812 */ /* 0x000fe400078ec0ff */
[----:B------:R-:W-:Y:S02]  /*0b90*/  LOP3.LUT R39, R46, 0xf0, RZ, 0xc0, !PT ;  /* 0x000000f02e277812 */ /* 0x000fe400078ec0ff */
[----:B------:R-:W-:Y:S02]  /*0ba0*/  LOP3.LUT R45, R45, 0xf0, RZ, 0xc0, !PT ;  /* 0x000000f02d2d7812 */ /* 0x000fe400078ec0ff */
[--C-:B------:R-:W-:Y:S02]  /*0bb0*/  LOP3.LUT R27, R27, 0xf, R0.reuse, 0xf8, !PT ;  /* 0x0000000f1b1b7812 */ /* 0x100fe400078ef800 */
[----:B------:R-:W-:-:S02]  /*0bc0*/  LOP3.LUT R47, R47, 0xf, R0, 0xf8, !PT ;  /* 0x0000000f2f2f7812 */ /* 0x000fc400078ef800 */
[--C-:B------:R-:W-:Y:S02]  /*0bd0*/  LOP3.LUT R39, R39, 0xf, R0.reuse, 0xf8, !PT ;  /* 0x0000000f27277812 */ /* 0x100fe400078ef800 */
[----:B------:R-:W-:Y:S01]  /*0be0*/  LOP3.LUT R45, R45, 0xf, R0, 0xf8, !PT ;  /* 0x0000000f2d2d7812 */ /* 0x000fe200078ef800 */
[--C-:B------:R-:W-:Y:S01]  /*0bf0*/  IMAD R27, R27, 0x2, R42.reuse ;  /* 0x000000021b1b7824 */ /* 0x100fe200078e022a */
[----:B------:R-:W-:Y:S01]  /*0c00*/  PRMT R23, RZ, 0x7610, R23 ;  /* 0x00007610ff177816 */ /* 0x000fe20000000017 */
[--C-:B------:R-:W-:Y:S01]  /*0c10*/  IMAD R47, R47, 0x2, R42.reuse ;  /* 0x000000022f2f7824 */ /* 0x100fe200078e022a */
[----:B----4-:R-:W-:Y:S01]  /*0c20*/  PRMT R25, RZ, 0x7610, R25 ;  /* 0x00007610ff197816 */ /* 0x010fe20000000019 */
[--C-:B------:R-:W-:Y:S01]  /*0c30*/  IMAD R39, R39, 0x2, R42.reuse ;  /* 0x0000000227277824 */ /* 0x100fe200078e022a */
[----:B0-----:R-:W-:Y:S01]  /*0c40*/  PRMT R37, RZ, 0x7610, R37 ;  /* 0x00007610ff257816 */ /* 0x001fe20000000025 */
[----:B------:R-:W-:Y:S01]  /*0c50*/  IMAD R45, R45, 0x2, R42 ;  /* 0x000000022d2d7824 */ /* 0x000fe200078e022a */
[----:B------:R-:W-:-:S02]  /*0c60*/  PRMT R38, RZ, 0x7610, R38 ;  /* 0x00007610ff267816 */ /* 0x000fc40000000026 */
[----:B--2---:R-:W-:-:S05]  /*0c70*/  @!P2 F2FP.F16.F32.PACK_AB R23, RZ, R22 ;  /* 0x00000016ff17a23e */ /* 0x004fca00000000ff */
[----:B------:R0:W-:Y:S01]  /*0c80*/  STS.U16 [R27+0x200], R23 ;  /* 0x000200171b007388 */ /* 0x0001e20000000400 */
[----:B---3--:R-:W-:Y:S02]  /*0c90*/  @!P3 F2FP.F16.F32.PACK_AB R25, RZ, R26 ;  /* 0x0000001aff19b23e */ /* 0x008fe400000000ff */
[----:B-----5:R-:W-:-:S03]  /*0ca0*/  @!P4 F2FP.F16.F32.PACK_AB R37, RZ, R24 ;  /* 0x00000018ff25c23e */ /* 0x020fc600000000ff */
[----:B------:R0:W-:Y:S04]  /*0cb0*/  STS.U16 [R47+0x200], R25 ;  /* 0x000200192f007388 */ /* 0x0001e80000000400 */
[----:B------:R0:W-:Y:S01]  /*0cc0*/  STS.U16 [R39+0x200], R37 ;  /* 0x0002002527007388 */ /* 0x0001e20000000400 */
[----:B------:R-:W-:-:S05]  /*0cd0*/  @!P0 F2FP.F16.F32.PACK_AB R38, RZ, R36 ;  /* 0x00000024ff26823e */ /* 0x000fca00000000ff */
[----:B------:R0:W-:Y:S01]  /*0ce0*/  STS.U16 [R45+0x200], R38 ;  /* 0x000200262d007388 */ /* 0x0001e20000000400 */
[C---:B------:R-:W-:Y:S01]  /*0cf0*/  ISETP.GE.U32.AND P0, PT, R44.reuse, 0x80, PT ;  /* 0x000000802c00780c */ /* 0x040fe20003f06070 */
[----:B------:R-:W-:-:S12]  /*0d00*/  VIADD R44, R44, 0x80 ;  /* 0x000000802c2c7836 */ /* 0x000fd80000000000 */
[----:B0-----:R-:W-:Y:S05]  /*0d10*/  @!P0 BRA `(.L_x_4) ;  /* 0xfffffffc00008947 */ /* 0x001fea000383ffff */
[----:B------:R-:W-:Y:S05]  /*0d20*/  BSYNC.RECONVERGENT B0 ;  /* 0x0000000000007941 */ /* 0x000fea0003800200 */
.L_x_3:
[----:B------:R-:W0:Y:S01]  /*0d30*/  S2R R22, SR_LANEID ;  /* 0x0000000000167919 */ /* 0x000e220000000000 */
[----:B------:R-:W-:Y:S01]  /*0d40*/  NOP ;  /* 0x0000000000007918 */ /* 0x000fe20000000000 */
[----:B------:R-:W-:-:S06]  /*0d50*/  UIADD3 UR5, UPT, UPT, UR5, 0x10, URZ ;  /* 0x0000001005057890 */ /* 0x000fcc000fffe0ff */
[----:B------:R-:W-:Y:S02]  /*0d60*/  ISETP.LE.AND P0, PT, R43, UR5, PT ;  /* 0x000000052b007c0c */ /* 0x000fe4000bf03270 */
[--C-:B0-----:R-:W-:Y:S02]  /*0d70*/  SHF.R.U32.HI R20, RZ, 0x3, R22.reuse ;  /* 0x00000003ff147819 */ /* 0x101fe40000011616 */
[----:B------:R-:W-:Y:S02]  /*0d80*/  LOP3.LUT R21, R22, 0x7, RZ, 0xc0, !PT ;  /* 0x0000000716157812 */ /* 0x000fe400078ec0ff */
[----:B------:R-:W-:Y:S01]  /*0d90*/  SHF.R.U32.HI R22, RZ, 0x4, R22 ;  /* 0x00000004ff167819 */ /* 0x000fe20000011616 */
[C---:B------:R-:W-:Y:S02]  /*0da0*/  IMAD.SHL.U32 R25, R20.reuse, 0x8, RZ ;  /* 0x0000000814197824 */ /* 0x040fe400078e00ff */
[----:B------:R-:W-:Y:S02]  /*0db0*/  IMAD.SHL.U32 R24, R20, 0x8, RZ ;  /* 0x0000000814187824 */ /* 0x000fe400078e00ff */
[C-C-:B------:R-:W-:Y:S01]  /*0dc0*/  IMAD R23, R22.reuse, 0x8, R21.reuse ;  /* 0x0000000816177824 */ /* 0x140fe200078e0215 */
[----:B------:R-:W-:Y:S01]  /*0dd0*/  LOP3.LUT R20, R25, 0x8, RZ, 0xe2, !PT ;  /* 0x0000000819147812 */ /* 0x000fe200078ee2ff */
[----:B------:R-:W-:Y:S01]  /*0de0*/  IMAD.SHL.U32 R22, R22, 0x8, RZ ;  /* 0x0000000816167824 */ /* 0x000fe200078e00ff */
[----:B------:R-:W-:-:S03]  /*0df0*/  LOP3.LUT R21, R24, 0x8, R21, 0xe2, !PT ;  /* 0x0000000818157812 */ /* 0x000fc600078ee215 */
[----:B------:R-:W-:Y:S02]  /*0e00*/  IMAD R23, R23, 0x10, R20 ;  /* 0x0000001017177824 */ /* 0x000fe400078e0214 */
[----:B------:R-:W-:Y:S02]  /*0e10*/  VIADD R20, R42, 0x200 ;  /* 0x000002002a147836 */ /* 0x000fe40000000000 */
[----:B------:R-:W-:Y:S02]  /*0e20*/  IMAD R21, R21, 0x10, R22 ;  /* 0x0000001015157824 */ /* 0x000fe400078e0216 */
[----:B------:R-:W-:Y:S02]  /*0e30*/  IMAD.U32 R24, R23, 0x2, R20 ;  /* 0x0000000217187824 */ /* 0x000fe400078e0014 */
[----:B------:R-:W-:-:S04]  /*0e40*/  IMAD.U32 R21, R21, 0x2, R42 ;  /* 0x0000000215157824 */ /* 0x000fc800078e002a */
[----:B------:R-:W-:Y:S04]  /*0e50*/  LDSM.16.M88.4 R24, [R24] ;  /* 0x000000001818783b */ /* 0x000fe80000000200 */
[----:B------:R-:W0:Y:S02]  /*0e60*/  LDSM.16.M88.4 R20, [R21] ;  /* 0x000000001514783b */ /* 0x000e240000000200 */
[C---:B0-----:R-:W-:Y:S08]  /*0e70*/  HMMA.16816.F32 R12, R20.reuse, R24, R12 ;  /* 0x00000018140c723c */ /* 0x041ff0000000180c */
[----:B------:R-:W-:Y:S01]  /*0e80*/  HMMA.16816.F32 R16, R20, R26, R16 ;  /* 0x0000001a1410723c */ /* 0x000fe20000001810 */
[----:B------:R-:W-:Y:S01]  /*0e90*/  NOP ;  /* 0x0000000000007918 */ /* 0x000fe20000000000 */
[----:B------:R-:W-:-:S03]  /*0ea0*/  NOP ;  /* 0x0000000000007918 */ /* 0x000fc60000000000 */
[----:B------:R-:W-:-:S15]  /*0eb0*/  @!P0 BRA `(.L_x_5) ;  /* 0xfffffff4006c8947 */ /* 0x000fde000383ffff */
.L_x_0:
[----:B------:R-:W0:Y:S01]  /*0ec0*/  S2R R22, SR_LANEID ;  /* 0x0000000000167919 */ /* 0x000e220000000000 */
[----:B------:R-:W-:Y:S01]  /*0ed0*/  ISETP.GT.U32.AND P0, PT, R4, R3, PT ;  /* 0x000000030400720c */ /* 0x000fe20003f04070 */
[----:B------:R-:W-:Y:S01]  /*0ee0*/  VIADD R20, R42, 0x400 ;  /* 0x000004002a147836 */ /* 0x000fe20000000000 */
[----:B------:R-:W-:Y:S01]  /*0ef0*/  BSSY.RECONVERGENT B0, `(.L_x_6) ;  /* 0x00002c4000007945 */ /* 0x000fe20003800200 */
[----:B0-----:R-:W-:Y:S02]  /*0f00*/  SHF.R.U32.HI R21, RZ, 0x2, R22 ;  /* 0x00000002ff157819 */ /* 0x001fe40000011616 */
[----:B------:R-:W-:-:S05]  /*0f10*/  LOP3.LUT R22, R22, 0x3, RZ, 0xc0, !PT ;  /* 0x0000000316167812 */ /* 0x000fca00078ec0ff */
[----:B------:R-:W-:-:S04]  /*0f20*/  IMAD R21, R21, 0x8, R22 ;  /* 0x0000000815157824 */ /* 0x000fc800078e0216 */
[----:B------:R-:W-:-:S05]  /*0f30*/  IMAD.U32 R20, R21, 0x8, R20 ;  /* 0x0000000815147824 */ /* 0x000fca00078e0014 */
[----:B------:R0:W-:Y:S04]  /*0f40*/  STS.64 [R20], R12 ;  /* 0x0000000c14007388 */ /* 0x0001e80000000a00 */
[----:B------:R0:W-:Y:S04]  /*0f50*/  STS.64 [R20+0x200], R14 ;  /* 0x0002000e14007388 */ /* 0x0001e80000000a00 */
[----:B------:R0:W-:Y:S04]  /*0f60*/  STS.64 [R20+0x20], R16 ;  /* 0x0000201014007388 */ /* 0x0001e80000000a00 */
[----:B------:R0:W-:Y:S01]  /*0f70*/  STS.64 [R20+0x220], R18 ;  /* 0x0002201214007388 */ /* 0x0001e20000000a00 */
[----:B------:R-:W-:Y:S01]  /*0f80*/  NOP ;  /* 0x0000000000007918 */ /* 0x000fe20000000000 */
[----:B------:R-:W-:Y:S05]  /*0f90*/  @!P0 BRA `(.L_x_7) ;  /* 0x0000002800e48947 */ /* 0x000fea0003800000 */
[C---:B------:R-:W-:Y:S01]  /*0fa0*/  ISETP.GE.AND P5, PT, R34.reuse, 0x1, PT ;  /* 0x000000012200780c */ /* 0x040fe20003fa6270 */
[----:B------:R-:W-:Y:S01]  /*0fb0*/  IMAD R42, R3, 0x40, R42 ;  /* 0x00000040032a7824 */ /* 0x000fe200078e022a */
[C---:B------:R-:W-:Y:S01]  /*0fc0*/  ISETP.GE.AND P6, PT, R34.reuse, 0x2, PT ;  /* 0x000000022200780c */ /* 0x040fe20003fc6270 */
[----:B0-----:R-:W-:Y:S01]  /*0fd0*/  IMAD.MOV.U32 R19, RZ, RZ, -0xeb60d36 ;  /* 0xf149f2caff137424 */ /* 0x001fe200078e00ff */
[C---:B------:R-:W-:Y:S02]  /*0fe0*/  ISETP.GE.AND P1, PT, R34.reuse, 0x6, PT ;  /* 0x000000062200780c */ /* 0x040fe40003f26270 */
[C---:B------:R-:W-:Y:S02]  /*0ff0*/  ISETP.GE.AND P2, PT, R34.reuse, 0x3, PT ;  /* 0x000000032200780c */ /* 0x040fe40003f46270 */
[C---:B------:R-:W-:Y:S02]  /*1000*/  ISETP.GE.AND P0, PT, R34.reuse, 0x4, PT ;  /* 0x000000042200780c */ /* 0x040fe40003f06270 */
[----:B------:R-:W-:-:S02]  /*1010*/  ISETP.GE.AND P4, PT, R34, 0x5, PT ;  /* 0x000000052200780c */ /* 0x000fc40003f86270 */
[----:B------:R-:W-:Y:S01]  /*1020*/  P2R R45, PR, RZ, 0x2 ;  /* 0x00000002ff2d7803 */ /* 0x000fe20000000000 */
[----:B------:R-:W0:Y:S01]  /*1030*/  @P5 LDS R12, [R42+0x400] ;  /* 0x000400002a0c5984 */ /* 0x000e220000000800 */
[----:B------:R-:W0:Y:S01]  /*1040*/  @P5 LDC R15, c[0x0][0x3b0] ;  /* 0x0000ec00ff0f5b82 */ /* 0x000e220000000800 */
[----:B------:R-:W-:Y:S02]  /*1050*/  P2R R25, PR, RZ, 0x1 ;  /* 0x00000001ff197803 */ /* 0x000fe40000000000 */
[----:B------:R-:W1:Y:S01]  /*1060*/  @P6 LDS R14, [R42+0x404] ;  /* 0x000404002a0e6984 */ /* 0x000e620000000800 */
[----:B------:R-:W-:Y:S02]  /*1070*/  P2R R26, PR, RZ, 0x4 ;  /* 0x00000004ff1a7803 */ /* 0x000fe40000000000 */
[----:B------:R-:W-:Y:S01]  /*1080*/  ISETP.GE.AND P3, PT, R34, 0xa, PT ;  /* 0x0000000a2200780c */ /* 0x000fe20003f66270 */
[----:B------:R-:W2:Y:S01]  /*1090*/  @P1 LDS R24, [R42+0x414] ;  /* 0x000414002a181984 */ /* 0x000ea20000000800 */
[----:B------:R-:W1:Y:S01]  /*10a0*/  @P6 LDC R21, c[0x0][0x3b0] ;  /* 0x0000ec00ff156b82 */ /* 0x000e620000000800 */
[----:B------:R-:W-:-:S02]  /*10b0*/  P2R R35, PR, RZ, 0x20 ;  /* 0x00000020ff237803 */ /* 0x000fc40000000000 */
[----:B------:R-:W3:Y:S01]  /*10c0*/  @P2 LDS R16, [R42+0x408] ;  /* 0x000408002a102984 */ /* 0x000ee20000000800 */
[----:B------:R-:W-:Y:S02]  /*10d0*/  P2R R37, PR, RZ, 0x40 ;  /* 0x00000040ff257803 */ /* 0x000fe40000000000 */
[----:B------:R-:W-:Y:S01]  /*10e0*/  P2R R52, PR, RZ, 0x10 ;  /* 0x00000010ff347803 */ /* 0x000fe20000000000 */
[----:B------:R-:W4:Y:S01]  /*10f0*/  @P0 LDS R17, [R42+0x40c] ;  /* 0x00040c002a110984 */ /* 0x000f220000000800 */
[----:B------:R-:W2:Y:S03]  /*1100*/  @P1 LDC R27, c[0x0][0x3b0] ;  /* 0x0000ec00ff1b1b82 */ /* 0x000ea60000000800 */
[----:B------:R-:W5:Y:S04]  /*1110*/  @P4 LDS R13, [R42+0x410] ;  /* 0x000410002a0d4984 */ /* 0x000f680000000800 */
[----:B------:R-:W5:Y:S01]  /*1120*/  @P3 LDS R22, [R42+0x424] ;  /* 0x000424002a163984 */ /* 0x000f620000000800 */
[----:B------:R-:W3:Y:S08]  /*1130*/  @P2 LDC R23, c[0x0][0x3b0] ;  /* 0x0000ec00ff172b82 */ /* 0x000ef00000000800 */
[----:B------:R-:W4:Y:S01]  /*1140*/  @P0 LDC R18, c[0x0][0x3b0] ;  /* 0x0000ec00ff120b82 */ /* 0x000f220000000800 */
[----:B0-----:R-:W-:-:S07]  /*1150*/  @P5 FMUL R12, R12, R15 ;  /* 0x0000000f0c0c5220 */ /* 0x001fce0000400000 */
[----:B------:R-:W5:Y:S01]  /*1160*/  @P4 LDC R20, c[0x0][0x3b0] ;  /* 0x0000ec00ff144b82 */ /* 0x000f620000000800 */
[----:B-1----:R-:W-:Y:S01]  /*1170*/  @P6 FMUL R14, R21, R14 ;  /* 0x0000000e150e6220 */ /* 0x002fe20000400000 */
[----:B------:R-:W-:Y:S02]  /*1180*/  @P5 FMNMX R19, R12, -1.00000001504746621988e+30, !PT ;  /* 0xf149f2ca0c135809 */ /* 0x000fe40007800000 */
[C---:B------:R-:W-:Y:S01]  /*1190*/  ISETP.GE.AND P5, PT, R34.reuse, 0xb, PT ;  /* 0x0000000b2200780c */ /* 0x040fe20003fa6270 */
[----:B--2---:R-:W-:Y:S01]  /*11a0*/  @P1 FMUL R24, R27, R24 ;  /* 0x000000181b181220 */ /* 0x004fe20000400000 */
[----:B------:R-:W-:Y:S02]  /*11b0*/  ISETP.GE.AND P1, PT, R34, 0x8, PT ;  /* 0x000000082200780c */ /* 0x000fe40003f26270 */
[----:B------:R-:W-:Y:S01]  /*11c0*/  @P6 FMNMX R19, R19, R14, !PT ;  /* 0x0000000e13136209 */ /* 0x000fe20007800000 */
[----:B---3--:R-:W-:Y:S01]  /*11d0*/  @P2 FMUL R12, R23, R16 ;  /* 0x00000010170c2220 */ /* 0x008fe20000400000 */
[----:B------:R-:W-:Y:S01]  /*11e0*/  P2R R54, PR, RZ, 0x2 ;  /* 0x00000002ff367803 */ /* 0x000fe20000000000 */
[----:B------:R-:W0:Y:S01]  /*11f0*/  @P3 LDC R23, c[0x0][0x3b0] ;  /* 0x0000ec00ff173b82 */ /* 0x000e220000000800 */
[----:B------:R-:W-:Y:S01]  /*1200*/  P2R R43, PR, RZ, 0x20 ;  /* 0x00000020ff2b7803 */ /* 0x000fe20000000000 */
[----:B----4-:R-:W-:Y:S01]  /*1210*/  @P0 FMUL R14, R18, R17 ;  /* 0x00000011120e0220 */ /* 0x010fe20000400000 */
[----:B------:R-:W-:-:S02]  /*1220*/  @P2 FMNMX R19, R19, R12, !PT ;  /* 0x0000000c13132209 */ /* 0x000fc40007800000 */
[C---:B------:R-:W-:Y:S01]  /*1230*/  ISETP.GE.AND P2, PT, R34.reuse, 0x9, PT ;  /* 0x000000092200780c */ /* 0x040fe20003f46270 */
[----:B------:R-:W-:Y:S01]  /*1240*/  @P5 LDS R18, [R42+0x428] ;  /* 0x000428002a125984 */ /* 0x000fe20000000800 */
[----:B------:R-:W-:Y:S01]  /*1250*/  @P0 FMNMX R19, R19, R14, !PT ;  /* 0x0000000e13130209 */ /* 0x000fe20007800000 */
[----:B------:R-:W1:Y:S01]  /*1260*/  @P1 LDC R51, c[0x0][0x3b0] ;  /* 0x0000ec00ff331b82 */ /* 0x000e620000000800 */
[C---:B------:R-:W-:Y:S01]  /*1270*/  ISETP.GE.AND P0, PT, R34.reuse, 0x7, PT ;  /* 0x000000072200780c */ /* 0x040fe20003f06270 */
[----:B------:R-:W-:Y:S01]  /*1280*/  @P1 LDS R38, [R42+0x41c] ;  /* 0x00041c002a261984 */ /* 0x000fe20000000800 */
[----:B------:R-:W-:Y:S01]  /*1290*/  ISETP.NE.AND P1, PT, R45, RZ, PT ;  /* 0x000000ff2d00720c */ /* 0x000fe20003f25270 */
[----:B-----5:R-:W-:Y:S01]  /*12a0*/  @P4 FMUL R20, R13, R20 ;  /* 0x000000140d144220 */ /* 0x020fe20000400000 */
[C---:B------:R-:W-:Y:S02]  /*12b0*/  ISETP.GE.AND P6, PT, R34.reuse, 0xf, PT ;  /* 0x0000000f2200780c */ /* 0x040fe40003fc6270 */
[----:B------:R-:W-:Y:S01]  /*12c0*/  P2R R53, PR, RZ, 0x2 ;  /* 0x00000002ff357803 */ /* 0x000fe20000000000 */
[----:B------:R-:W2:Y:S01]  /*12d0*/  @P5 LDC R21, c[0x0][0x3b0] ;  /* 0x0000ec00ff155b82 */ /* 0x000ea20000000800 */
[----:B------:R-:W-:Y:S01]  /*12e0*/  ISETP.GE.AND P1, PT, R34, 0xc, PT ;  /* 0x0000000c2200780c */ /* 0x000fe20003f26270 */
[----:B------:R-:W-:Y:S01]  /*12f0*/  @P2 LDS R27, [R42+0x420] ;  /* 0x000420002a1b2984 */ /* 0x000fe20000000800 */
[----:B------:R-:W-:-:S02]  /*1300*/  @P4 FMNMX R19, R19, R20, !PT ;  /* 0x0000001413134209 */ /* 0x000fc40007800000 */
[----:B------:R-:W-:Y:S01]  /*1310*/  P2R R44, PR, RZ, 0x2 ;  /* 0x00000002ff2c7803 */ /* 0x000fe20000000000 */
[----:B------:R-:W3:Y:S01]  /*1320*/  @P0 LDS R36, [R42+0x418] ;  /* 0x000418002a240984 */ /* 0x000ee20000000800 */
[C---:B------:R-:W-:Y:S01]  /*1330*/  ISETP.GE.AND P5, PT, R34.reuse, 0xe, PT ;  /* 0x0000000e2200780c */ /* 0x040fe20003fa6270 */
[----:B------:R-:W3:Y:S01]  /*1340*/  @P0 LDC R39, c[0x0][0x3b0] ;  /* 0x0000ec00ff270b82 */ /* 0x000ee20000000800 */
[----:B0-----:R-:W-:Y:S01]  /*1350*/  @P3 FMUL R22, R23, R22 ;  /* 0x0000001617163220 */ /* 0x001fe20000400000 */
[----:B------:R-:W-:Y:S01]  /*1360*/  @P6 LDS R13, [R42+0x438] ;  /* 0x000438002a0d6984 */ /* 0x000fe20000000800 */
[----:B------:R-:W-:Y:S02]  /*1370*/  P2R R47, PR, RZ, 0x20 ;  /* 0x00000020ff2f7803 */ /* 0x000fe40000000000 */
[----:B------:R-:W-:Y:S01]  /*1380*/  P2R R48, PR, RZ, 0x40 ;  /* 0x00000040ff307803 */ /* 0x000fe20000000000 */
[----:B------:R-:W0:Y:S01]  /*1390*/  @P1 LDS R16, [R42+0x42c] ;  /* 0x00042c002a101984 */ /* 0x000e220000000800 */
[----:B------:R-:W-:Y:S01]  /*13a0*/  ISETP.NE.AND P4, PT, R47, RZ, PT ;  /* 0x000000ff2f00720c */ /* 0x000fe20003f85270 */
[----:B------:R-:W0:Y:S01]  /*13b0*/  @P1 LDC R17, c[0x0][0x3b0] ;  /* 0x0000ec00ff111b82 */ /* 0x000e220000000800 */
[----:B------:R-:W-:-:S03]  /*13c0*/  ISETP.GE.AND P1, PT, R34, 0xd, PT ;  /* 0x0000000d2200780c */ /* 0x000fc60003f26270 */
[----:B------:R-:W-:Y:S01]  /*13d0*/  @P5 LDS R14, [R42+0x434] ;  /* 0x000434002a0e5984 */ /* 0x000fe20000000800 */
[----:B------:R-:W-:Y:S02]  /*13e0*/  P2R R46, PR, RZ, 0x2 ;  /* 0x00000002ff2e7803 */ /* 0x000fe40000000000 */
[----:B------:R-:W-:Y:S01]  /*13f0*/  ISETP.GE.AND P5, PT, R34, 0x10, PT ;  /* 0x000000102200780c */ /* 0x000fe20003fa6270 */
[----:B------:R-:W4:Y:S03]  /*1400*/  @P2 LDC R50, c[0x0][0x3b0] ;  /* 0x0000ec00ff322b82 */ /* 0x000f260000000800 */
[----:B------:R-:W-:-:S03]  /*1410*/  P2R R49, PR, RZ, 0x20 ;  /* 0x00000020ff317803 */ /* 0x000fc60000000000 */
[----:B------:R-:W-:Y:S02]  /*1420*/  @P1 LDS R15, [R42+0x430] ;  /* 0x000430002a0f1984 */ /* 0x000fe40000000800 */
[----:B------:R-:W5:Y:S01]  /*1430*/  @P1 LDC R20, c[0x0][0x3b0] ;  /* 0x0000ec00ff141b82 */ /* 0x000f620000000800 */
[----:B------:R-:W-:Y:S02]  /*1440*/  ISETP.NE.AND P1, PT, R53, RZ, PT ;  /* 0x000000ff3500720c */ /* 0x000fe40003f25270 */
[----:B------:R-:W-:Y:S01]  /*1450*/  P2R R53, PR, RZ, 0x10 ;  /* 0x00000010ff357803 */ /* 0x000fe20000000000 */
[----:B------:R-:W2:Y:S04]  /*1460*/  @P5 LDS R12, [R42+0x43c] ;  /* 0x00043c002a0c5984 */ /* 0x000ea80000000800 */
[----:B------:R-:W2:Y:S06]  /*1470*/  @P5 LDC R23, c[0x0][0x3b0] ;  /* 0x0000ec00ff175b82 */ /* 0x000eac0000000800 */
[----:B------:R-:W-:Y:S01]  /*1480*/  @P1 FMNMX R19, R19, R24, !PT ;  /* 0x0000001813131209 */ /* 0x000fe20007800000 */
[----:B---3--:R-:W-:Y:S01]  /*1490*/  @P0 FMUL R36, R39, R36 ;  /* 0x0000002427240220 */ /* 0x008fe20000400000 */
[----:B------:R-:W-:Y:S01]  /*14a0*/  ISETP.NE.AND P1, PT, R54, RZ, PT ;  /* 0x000000ff3600720c */ /* 0x000fe20003f25270 */
[----:B------:R-:W3:Y:S01]  /*14b0*/  @P4 LDC R39, c[0x0][0x3b0] ;  /* 0x0000ec00ff274b82 */ /* 0x000ee20000000800 */
[----:B------:R-:W-:-:S02]  /*14c0*/  P2R R54, PR, RZ, 0x1 ;  /* 0x00000001ff367803 */ /* 0x000fc40000000000 */
[----:B------:R-:W-:Y:S01]  /*14d0*/  @P0 FMNMX R19, R19, R36, !PT ;  /* 0x0000002413130209 */ /* 0x000fe20007800000 */
[----:B----4-:R-:W-:Y:S01]  /*14e0*/  @P2 FMUL R36, R27, R50 ;  /* 0x000000321b242220 */ /* 0x010fe20000400000 */
[----:B------:R-:W-:Y:S01]  /*14f0*/  ISETP.NE.AND P0, PT, R46, RZ, PT ;  /* 0x000000ff2e00720c */ /* 0x000fe20003f05270 */
[----:B------:R-:W-:Y:S01]  /*1500*/  IMAD.MOV.U32 R27, RZ, RZ, RZ ;  /* 0x000000ffff1b7224 */ /* 0x000fe200078e00ff */
[----:B------:R-:W-:-:S05]  /*1510*/  ISETP.NE.AND P4, PT, R44, RZ, PT ;  /* 0x000000ff2c00720c */ /* 0x000fca0003f85270 */
[----:B-1----:R-:W-:Y:S01]  /*1520*/  @P1 FMUL R24, R51, R38 ;  /* 0x0000002633181220 */ /* 0x002fe20000400000 */
[----:B------:R-:W-:Y:S01]  /*1530*/  P2R R51, PR, RZ, 0x1 ;  /* 0x00000001ff337803 */ /* 0x000fe20000000000 */
[----:B------:R-:W1:Y:S01]  /*1540*/  @P6 LDC R38, c[0x0][0x3b0] ;  /* 0x0000ec00ff266b82 */ /* 0x000e620000000800 */
[----:B------:R-:W-:Y:S02]  /*1550*/  ISETP.NE.AND P0, PT, R43, RZ, PT ;  /* 0x000000ff2b00720c */ /* 0x000fe40003f05270 */
[----:B------:R-:W-:-:S03]  /*1560*/  @P1 FMNMX R19, R19, R24, !PT ;  /* 0x0000001813131209 */ /* 0x000fc60007800000 */
[----:B0-----:R-:W-:Y:S01]  /*1570*/  @P4 FMUL R16, R17, R16 ;  /* 0x0000001011104220 */ /* 0x001fe20000400000 */
[----:B------:R-:W-:-:S04]  /*1580*/  @P2 FMNMX R19, R19, R36, !PT ;  /* 0x0000002413132209 */ /* 0x000fc80007800000 */
[----:B------:R-:W-:Y:S01]  /*1590*/  @P3 FMNMX R19, R19, R22, !PT ;  /* 0x0000001613133209 */ /* 0x000fe20007800000 */
[----:B--2---:R-:W-:Y:S02]  /*15a0*/  @P5 FMUL R12, R23, R12 ;  /* 0x0000000c170c5220 */ /* 0x004fe40000400000 */
[----:B------:R-:W-:-:S05]  /*15b0*/  @P0 FMUL R18, R21, R18 ;  /* 0x0000001215120220 */ /* 0x000fca0000400000 */
[----:B------:R-:W-:Y:S02]  /*15c0*/  @P0 FMNMX R19, R19, R18, !PT ;  /* 0x0000001213130209 */ /* 0x000fe40007800000 */
[----:B------:R-:W-:Y:S02]  /*15d0*/  ISETP.NE.AND P0, PT, R51, RZ, PT ;  /* 0x000000ff3300720c */ /* 0x000fe40003f05270 */
[----:B------:R-:W-:Y:S01]  /*15e0*/  @P4 FMNMX R19, R19, R16, !PT ;  /* 0x0000001013134209 */ /* 0x000fe20007800000 */
[----:B-1----:R-:W-:Y:S01]  /*15f0*/  @P6 FMUL R16, R38, R13 ;  /* 0x0000000d26106220 */ /* 0x002fe20000400000 */
[----:B------:R-:W-:-:S09]  /*1600*/  ISETP.NE.AND P4, PT, R53, RZ, PT ;  /* 0x000000ff3500720c */ /* 0x000fd20003f85270 */
[----:B-----5:R-:W-:-:S04]  /*1610*/  @P0 FMUL R20, R15, R20 ;  /* 0x000000140f140220 */ /* 0x020fc80000400000 */
[----:B---3--:R-:W-:Y:S01]  /*1620*/  @P4 FMUL R14, R39, R14 ;  /* 0x0000000e270e4220 */ /* 0x008fe20000400000 */
[----:B------:R-:W-:Y:S02]  /*1630*/  @P0 FMNMX R19, R19, R20, !PT ;  /* 0x0000001413130209 */ /* 0x000fe40007800000 */
[----:B------:R-:W-:Y:S02]  /*1640*/  CS2R R38, SRZ ;  /* 0x0000000000267805 */ /* 0x000fe4000001ff00 */
[----:B------:R-:W-:Y:S02]  /*1650*/  ISETP.NE.AND P0, PT, R54, RZ, PT ;  /* 0x000000ff3600720c */ /* 0x000fe40003f05270 */
[----:B------:R-:W-:Y:S02]  /*1660*/  CS2R R20, SRZ ;  /* 0x0000000000147805 */ /* 0x000fe4000001ff00 */
[----:B------:R-:W-:Y:S02]  /*1670*/  @P4 FMNMX R19, R19, R14, !PT ;  /* 0x0000000e13134209 */ /* 0x000fe40007800000 */
[----:B------:R-:W-:-:S02]  /*1680*/  CS2R R14, SRZ ;  /* 0x00000000000e7805 */ /* 0x000fc4000001ff00 */
[----:B------:R-:W-:Y:S02]  /*1690*/  ISETP.NE.AND P4, PT, R52, RZ, PT ;  /* 0x000000ff3400720c */ /* 0x000fe40003f85270 */
[----:B------:R-:W-:Y:S02]  /*16a0*/  @P6 FMNMX R19, R19, R16, !PT ;  /* 0x0000001013136209 */ /* 0x000fe40007800000 */
[----:B------:R-:W-:Y:S02]  /*16b0*/  CS2R R16, SRZ ;  /* 0x0000000000107805 */ /* 0x000fe4000001ff00 */
[----:B------:R-:W-:Y:S02]  /*16c0*/  ISETP.NE.AND P6, PT, R37, RZ, PT ;  /* 0x000000ff2500720c */ /* 0x000fe40003fc5270 */
[----:B------:R-:W-:Y:S02]  /*16d0*/  CS2R R36, SRZ ;  /* 0x0000000000247805 */ /* 0x000fe4000001ff00 */
[----:B------:R-:W-:-:S02]  /*16e0*/  @P5 FMNMX R19, R19, R12, !PT ;  /* 0x0000000c13135209 */ /* 0x000fc40007800000 */
[----:B------:R-:W-:Y:S02]  /*16f0*/  CS2R R12, SRZ ;  /* 0x00000000000c7805 */ /* 0x000fe4000001ff00 */
[----:B------:R-:W-:Y:S01]  /*1700*/  ISETP.NE.AND P5, PT, R35, RZ, PT ;  /* 0x000000ff2300720c */ /* 0x000fe20003fa5270 */
[----:B------:R-:W-:Y:S01]  /*1710*/  IMAD.MOV.U32 R35, RZ, RZ, RZ ;  /* 0x000000ffff237224 */ /* 0x000fe200078e00ff */
[----:B------:R-:W-:Y:S02]  /*1720*/  FMNMX R23, R28, R19, !PT ;  /* 0x000000131c177209 */ /* 0x000fe40007800000 */
[----:B------:R-:W-:-:S03]  /*1730*/  CS2R R18, SRZ ;  /* 0x0000000000127805 */ /* 0x000fc6000001ff00 */
[--C-:B------:R-:W-:Y:S01]  /*1740*/  FADD R22, R28, -R23.reuse ;  /* 0x800000171c167221 */ /* 0x100fe20000000000 */
[----:B------:R-:W-:-:S05]  /*1750*/  IMAD.MOV.U32 R28, RZ, RZ, R23 ;  /* 0x000000ffff1c7224 */ /* 0x000fca00078e0017 */
[----:B------:R-:W-:Y:S05]  /*1760*/  @!P5 BRA `(.L_x_8) ;  /* 0x000000000020d947 */ /* 0x000fea0003800000 */
[----:B------:R-:W0:Y:S01]  /*1770*/  LDS R23, [R42+0x400] ;  /* 0x000400002a177984 */ /* 0x000e220000000800 */
[----:B------:R-:W0:Y:S02]  /*1780*/  LDCU UR5, c[0x0][0x3b0] ;  /* 0x00007600ff0577ac */ /* 0x000e240008000800 */
[----:B0-----:R-:W-:-:S04]  /*1790*/  FFMA R23, R23, UR5, -R28 ;  /* 0x0000000517177c23 */ /* 0x001fc8000800081c */
[----:B------:R-:W-:-:S05]  /*17a0*/  FMUL R23, R23, 1.4426950216293334961 ;  /* 0x3fb8aa3b17177820 */ /* 0x000fca0000400000 */
[----:B------:R-:W-:-:S13]  /*17b0*/  FSETP.GEU.AND P5, PT, R23, -126, PT ;  /* 0xc2fc00001700780b */ /* 0x000fda0003fae000 */
[----:B------:R-:W-:-:S04]  /*17c0*/  @!P5 FMUL R23, R23, 0.5 ;  /* 0x3f0000001717d820 */ /* 0x000fc80000400000 */
[----:B------:R-:W0:Y:S02]  /*17d0*/  MUFU.EX2 R39, R23 ;  /* 0x0000001700277308 */ /* 0x000e240000000800 */
[----:B0-----:R-:W-:-:S07]  /*17e0*/  @!P5 FMUL R39, R39, R39 ;  /* 0x000000272727d220 */ /* 0x001fce0000400000 */
.L_x_8:
        /* <DEDUP_REMOVED lines=9> */
.L_x_9:
[----:B------:R-:W-:-:S13]  /*1880*/  ISETP.NE.AND P5, PT, R26, RZ, PT ;  /* 0x000000ff1a00720c */ /* 0x000fda0003fa5270 */
        /* <DEDUP_REMOVED lines=9> */
.L_x_10:
        /* <DEDUP_REMOVED lines=10> */
.L_x_11:
        /* <DEDUP_REMOVED lines=9> */
.L_x_12:
        /* <DEDUP_REMOVED lines=10> */
.L_x_13:
        /* <DEDUP_REMOVED lines=9> */
.L_x_14:
        /* <DEDUP_REMOVED lines=9> */
.L_x_15:
        /* <DEDUP_REMOVED lines=9> */
.L_x_16:
        /* <DEDUP_REMOVED lines=9> */
.L_x_17:
        /* <DEDUP_REMOVED lines=10> */
.L_x_18:
        /* <DEDUP_REMOVED lines=10> */
.L_x_19:
        /* <DEDUP_REMOVED lines=10> */
.L_x_20:
        /* <DEDUP_REMOVED lines=10> */
.L_x_21:
        /* <DEDUP_REMOVED lines=10> */
.L_x_22:
        /* <DEDUP_REMOVED lines=10> */
.L_x_23:
[----:B------:R-:W-:Y:S01]  /*20f0*/  FADD R23, RZ, R39 ;  /* 0x00000027ff177221 */ /* 0x000fe20000000000 */
[----:B------:R-:W-:Y:S03]  /*2100*/  BSSY.RECONVERGENT B1, `(.L_x_24) ;  /* 0x0000026000017945 */ /* 0x000fe60003800200 */
[----:B------:R-:W-:-:S04]  /*2110*/  FADD R24, R23, R38 ;  /* 0x0000002617187221 */ /* 0x000fc80000000000 */
[----:B------:R-:W-:-:S04]  /*2120*/  FADD R23, R24, R37 ;  /* 0x0000002518177221 */ /* 0x000fc80000000000 */
[----:B------:R-:W-:Y:S01]  /*2130*/  FADD R24, R23, R36 ;  /* 0x0000002417187221 */ /* 0x000fe20000000000 */
[----:B------:R-:W-:-:S03]  /*2140*/  FMUL R23, R22, 1.4426950216293334961 ;  /* 0x3fb8aa3b16177820 */ /* 0x000fc60000400000 */
[----:B------:R-:W-:Y:S02]  /*2150*/  FADD R24, R24, R35 ;  /* 0x0000002318187221 */ /* 0x000fe40000000000 */
[----:B------:R-:W-:Y:S02]  /*2160*/  FSETP.GEU.AND P4, PT, R23, -126, PT ;  /* 0xc2fc00001700780b */ /* 0x000fe40003f8e000 */
[----:B------:R-:W-:-:S04]  /*2170*/  FADD R25, R24, R27 ;  /* 0x0000001b18197221 */ /* 0x000fc80000000000 */
[----:B------:R-:W-:-:S04]  /*2180*/  FADD R22, R25, R12 ;  /* 0x0000000c19167221 */ /* 0x000fc80000000000 */
[----:B------:R-:W-:-:S03]  /*2190*/  FADD R25, R22, R13 ;  /* 0x0000000d16197221 */ /* 0x000fc60000000000 */
[----:B------:R-:W-:Y:S01]  /*21a0*/  @!P4 FMUL R23, R23, 0.5 ;  /* 0x3f0000001717c820 */ /* 0x000fe20000400000 */
[----:B------:R-:W-:-:S03]  /*21b0*/  FADD R22, R25, R14 ;  /* 0x0000000e19167221 */ /* 0x000fc60000000000 */
[----:B------:R-:W0:Y:S01]  /*21c0*/  MUFU.EX2 R26, R23 ;  /* 0x00000017001a7308 */ /* 0x000e220000000800 */
[----:B------:R-:W-:-:S04]  /*21d0*/  FADD R25, R22, R15 ;  /* 0x0000000f16197221 */ /* 0x000fc80000000000 */
[----:B------:R-:W-:-:S04]  /*21e0*/  FADD R22, R25, R16 ;  /* 0x0000001019167221 */ /* 0x000fc80000000000 */
[----:B------:R-:W-:-:S04]  /*21f0*/  FADD R25, R22, R17 ;  /* 0x0000001116197221 */ /* 0x000fc80000000000 */
[----:B------:R-:W-:-:S04]  /*2200*/  FADD R22, R25, R18 ;  /* 0x0000001219167221 */ /* 0x000fc80000000000 */
[----:B------:R-:W-:Y:S01]  /*2210*/  FADD R25, R22, R19 ;  /* 0x0000001316197221 */ /* 0x000fe20000000000 */
[----:B0-----:R-:W-:-:S03]  /*2220*/  @!P4 FMUL R26, R26, R26 ;  /* 0x0000001a1a1ac220 */ /* 0x001fc60000400000 */
[----:B------:R-:W-:Y:S01]  /*2230*/  FADD R24, R25, R20 ;  /* 0x0000001419187221 */ /* 0x000fe20000000000 */
[----:B------:R-:W-:-:S03]  /*2240*/  FMUL R22, R29, R26 ;  /* 0x0000001a1d167220 */ /* 0x000fc60000400000 */
[----:B------:R-:W-:Y:S02]  /*2250*/  FADD R25, R24, R21 ;  /* 0x0000001518197221 */ /* 0x000fe40000000000 */
[----:B------:R-:W0:Y:S02]  /*2260*/  LDC R24, c[0x0][0x3ac] ;  /* 0x0000eb00ff187b82 */ /* 0x000e240000000800 */
[----:B------:R-:W-:-:S04]  /*2270*/  FADD R25, R25, R22 ;  /* 0x0000001619197221 */ /* 0x000fc80000000000 */
[----:B------:R-:W-:-:S04]  /*2280*/  FADD R44, R25, 9.999999682655225389e-21 ;  /* 0x1e3ce508192c7421 */ /* 0x000fc80000000000 */
[----:B------:R-:W1:Y:S01]  /*2290*/  MUFU.RCP R23, R44 ;  /* 0x0000002c00177308 */ /* 0x000e620000001000 */
[----:B------:R-:W-:-:S07]  /*22a0*/  IMAD.MOV.U32 R29, RZ, RZ, R44 ;  /* 0x000000ffff1d7224 */ /* 0x000fce00078e002c */
[----:B------:R-:W2:Y:S01]  /*22b0*/  FCHK P4, R22, R44 ;  /* 0x0000002c16007302 */ /* 0x000ea20000080000 */
[----:B0-----:R-:W-:Y:S01]  /*22c0*/  ISETP.GE.AND P5, PT, R24, 0x1, PT ;  /* 0x000000011800780c */ /* 0x001fe20003fa6270 */
[----:B-1----:R-:W-:-:S04]  /*22d0*/  FFMA R26, -R44, R23, 1 ;  /* 0x3f8000002c1a7423 */ /* 0x002fc80000000117 */
[----:B------:R-:W-:-:S04]  /*22e0*/  FFMA R23, R23, R26, R23 ;  /* 0x0000001a17177223 */ /* 0x000fc80000000017 */
[----:B------:R-:W-:-:S04]  /*22f0*/  FFMA R42, R22, R23, RZ ;  /* 0x00000017162a7223 */ /* 0x000fc800000000ff */
[----:B------:R-:W-:-:S04]  /*2300*/  FFMA R25, -R44, R42, R22 ;  /* 0x0000002a2c197223 */ /* 0x000fc80000000116 */
[----:B------:R-:W-:Y:S01]  /*2310*/  FFMA R42, R23, R25, R42 ;  /* 0x00000019172a7223 */ /* 0x000fe2000000002a */
[----:B------:R-:W-:Y:S01]  /*2320*/  P2R R23, PR, RZ, 0x20 ;  /* 0x00000020ff177803 */ /* 0x000fe20000000000 */
[----:B--2---:R-:W-:Y:S06]  /*2330*/  @!P4 BRA `(.L_x_25) ;  /* 0x000000000008c947 */ /* 0x004fec0003800000 */
[----:B------:R-:W-:-:S07]  /*2340*/  MOV R25, 0x2360 ;  /* 0x0000236000197802 */ /* 0x000fce0000000f00 */
[----:B------:R-:W-:Y:S05]  /*2350*/  CALL.REL.NOINC `($__internal_1_$__cuda_sm3x_div_rn_noftz_f32_slowpath) ;  /* 0x0000001800e87944 */ /* 0x000fea0003c00000 */
.L_x_25:
[----:B------:R-:W-:Y:S05]  /*2360*/  BSYNC.RECONVERGENT B1 ;  /* 0x0000000000017941 */ /* 0x000fea0003800200 */
.L_x_24:
[----:B------:R-:W-:Y:S01]  /*2370*/  VIADD R22, R29, 0x1800000 ;  /* 0x018000001d167836 */ /* 0x000fe20000000000 */
[----:B------:R-:W-:Y:S04]  /*2380*/  BSSY.RECONVERGENT B1, `(.L_x_26) ;  /* 0x000000b000017945 */ /* 0x000fe80003800200 */
[----:B------:R-:W-:-:S04]  /*2390*/  LOP3.LUT R22, R22, 0x7f800000, RZ, 0xc0, !PT ;  /* 0x7f80000016167812 */ /* 0x000fc800078ec0ff */
[----:B------:R-:W-:-:S13]  /*23a0*/  ISETP.GT.U32.AND P4, PT, R22, 0x1ffffff, PT ;  /* 0x01ffffff1600780c */ /* 0x000fda0003f84070 */
[----:B------:R-:W-:Y:S05]  /*23b0*/  @P4 BRA `(.L_x_27) ;  /* 0x00000000000c4947 */ /* 0x000fea0003800000 */
[----:B------:R-:W-:-:S07]  /*23c0*/  MOV R25, 0x23e0 ;  /* 0x000023e000197802 */ /* 0x000fce0000000f00 */
[----:B------:R-:W-:Y:S05]  /*23d0*/  CALL.REL.NOINC `($__internal_0_$__cuda_sm20_rcp_rn_f32_slowpath) ;  /* 0x0000001400f07944 */ /* 0x000fea0003c00000 */
[----:B------:R-:W-:Y:S05]  /*23e0*/  BRA `(.L_x_28) ;  /* 0x0000000000107947 */ /* 0x000fea0003800000 */
.L_x_27:
[----:B------:R-:W0:Y:S02]  /*23f0*/  MUFU.RCP R26, R29 ;  /* 0x0000001d001a7308 */ /* 0x000e240000001000 */
[----:B0-----:R-:W-:-:S04]  /*2400*/  FFMA R22, R29, R26, -1 ;  /* 0xbf8000001d167423 */ /* 0x001fc8000000001a */
[----:B------:R-:W-:-:S04]  /*2410*/  FADD.FTZ R23, -R22, -RZ ;  /* 0x800000ff16177221 */ /* 0x000fc80000010100 */
[----:B------:R-:W-:-:S07]  /*2420*/  FFMA R26, R26, R23, R26 ;  /* 0x000000171a1a7223 */ /* 0x000fce000000001a */
.L_x_28:
[----:B------:R-:W-:Y:S05]  /*2430*/  BSYNC.RECONVERGENT B1 ;  /* 0x0000000000017941 */ /* 0x000fea0003800200 */
.L_x_26:
[----:B------:R-:W-:-:S13]  /*2440*/  ISETP.GE.AND P4, PT, R24, 0x1, PT ;  /* 0x000000011800780c */ /* 0x000fda0003f86270 */
[----:B------:R-:W-:Y:S05]  /*2450*/  @!P4 BRA `(.L_x_7) ;  /* 0x0000001400b4c947 */ /* 0x000fea0003800000 */
[----:B------:R-:W-:-:S09]  /*2460*/  UISETP.NE.AND UP0, UPT, UR4, URZ, UPT ;  /* 0x000000ff0400728c */ /* 0x000fd2000bf05270 */
[----:B------:R-:W-:Y:S05]  /*2470*/  BRA.U !UP0, `(.L_x_29) ;  /* 0x0000000908487547 */ /* 0x000fea000b800000 */
[----:B------:R-:W-:Y:S01]  /*2480*/  IMAD.MOV.U32 R44, RZ, RZ, RZ ;  /* 0x000000ffff2c7224 */ /* 0x000fe200078e00ff */
[----:B------:R-:W-:Y:S02]  /*2490*/  UIADD3 UR5, UPT, UPT, UR4, 0x7, URZ ;  /* 0x0000000704057890 */ /* 0x000fe4000fffe0ff */
[----:B------:R-:W-:Y:S02]  /*24a0*/  UIADD3 UR10, UPT, UPT, UR4, 0x8, URZ ;  /* 0x00000008040a7890 */ /* 0x000fe4000fffe0ff */
[----:B------:R-:W-:Y:S02]  /*24b0*/  UIADD3 UR11, UPT, UPT, UR4, 0x9, URZ ;  /* 0x00000009040b7890 */ /* 0x000fe4000fffe0ff */
[----:B------:R-:W-:Y:S01]  /*24c0*/  UIADD3 UR12, UPT, UPT, UR4, 0xa, URZ ;  /* 0x0000000a040c7890 */ /* 0x000fe2000fffe0ff */
[----:B------:R-:W0:Y:S01]  /*24d0*/  LDCU.64 UR6, c[0x0][0x398] ;  /* 0x00007300ff0677ac */ /* 0x000e220008000a00 */
[----:B------:R-:W-:Y:S02]  /*24e0*/  UIADD3 UR13, UPT, UPT, UR4, 0xb, URZ ;  /* 0x0000000b040d7890 */ /* 0x000fe4000fffe0ff */
[----:B------:R-:W-:-:S02]  /*24f0*/  UIADD3 UR14, UPT, UPT, UR4, 0xc, URZ ;  /* 0x0000000c040e7890 */ /* 0x000fc4000fffe0ff */
[----:B------:R-:W-:Y:S02]  /*2500*/  UIADD3 UR15, UPT, UPT, UR4, 0xd, URZ ;  /* 0x0000000d040f7890 */ /* 0x000fe4000fffe0ff */
[----:B------:R-:W-:Y:S02]  /*2510*/  UIADD3 UR16, UPT, UPT, UR4, 0xe, URZ ;  /* 0x0000000e04107890 */ /* 0x000fe4000fffe0ff */
[----:B------:R-:W-:-:S12]  /*2520*/  UIADD3 UR17, UPT, UPT, UR4, 0xf, URZ ;  /* 0x0000000f04117890 */ /* 0x000fd8000fffe0ff */
.L_x_30:
[----:B------:R-:W-:Y:S01]  /*2530*/  ISETP.NE.AND P5, PT, R45, RZ, PT ;  /* 0x000000ff2d00720c */ /* 0x000fe20003fa5270 */
[----:B-1----:R-:W1:Y:S01]  /*2540*/  LDC R43, c[0x0][0x3ac] ;  /* 0x0000eb00ff2b7b82 */ /* 0x002e620000000800 */
[----:B------:R-:W-:Y:S01]  /*2550*/  UIADD3 UR18, UPT, UPT, UR4, 0x5, URZ ;  /* 0x0000000504127890 */ /* 0x000fe2000fffe0ff */
[----:B------:R-:W-:Y:S02]  /*2560*/  IMAD.MOV.U32 R48, RZ, RZ, R44 ;  /* 0x000000ffff307224 */ /* 0x000fe400078e002c */
[----:B------:R-:W-:-:S08]  /*2570*/  IMAD.MOV.U32 R49, RZ, RZ, RZ ;  /* 0x000000ffff317224 */ /* 0x000fd000078e00ff */
[----:B------:R-:W2:Y:S01]  /*2580*/  @P5 LDC.64 R22, c[0x0][0x390] ;  /* 0x0000e400ff165b82 */ /* 0x000ea20000000a00 */
[----:B-1----:R-:W-:Y:S01]  /*2590*/  @P5 IMAD.WIDE.U32 R24, R43, UR18, R48 ;  /* 0x000000122b185c25 */ /* 0x002fe2000f8e0030 */
[----:B------:R-:W-:Y:S02]  /*25a0*/  UIADD3 UR18, UPT, UPT, UR4, 0x1, URZ ;  /* 0x0000000104127890 */ /* 0x000fe4000fffe0ff */
[----:B--2---:R-:W-:-:S04]  /*25b0*/  @P5 LEA R50, P4, R24, R22, 0x2 ;  /* 0x0000001618325211 */ /* 0x004fc800078810ff */
[----:B------:R-:W-:Y:S02]  /*25c0*/  @P5 LEA.HI.X R51, R24, R23, R25, 0x2, P4 ;  /* 0x0000001718335211 */ /* 0x000fe400020f1419 */
[----:B------:R-:W-:-:S13]  /*25d0*/  ISETP.GE.AND P5, PT, R34, 0x1, PT ;  /* 0x000000012200780c */ /* 0x000fda0003fa6270 */
[----:B------:R-:W1:Y:S01]  /*25e0*/  @P5 LDC.64 R22, c[0x0][0x390] ;  /* 0x0000e400ff165b82 */ /* 0x000e620000000a00 */
[----:B------:R-:W-:-:S03]  /*25f0*/  @P5 IMAD.WIDE.U32 R24, R43, UR4, R48 ;  /* 0x000000042b185c25 */ /* 0x000fc6000f8e0030 */
[----:B-1----:R-:W-:-:S04]  /*2600*/  @P5 LEA R56, P4, R24, R22, 0x2 ;  /* 0x0000001618385211 */ /* 0x002fc800078810ff */
[----:B------:R-:W-:Y:S02]  /*2610*/  @P5 LEA.HI.X R57, R24, R23, R25, 0x2, P4 ;  /* 0x0000001718395211 */ /* 0x000fe400020f1419 */
[----:B------:R-:W-:-:S03]  /*2620*/  ISETP.GE.AND P4, PT, R34, 0x2, PT ;  /* 0x000000022200780c */ /* 0x000fc60003f86270 */
[----:B------:R-:W2:Y:S10]  /*2630*/  @P5 LDG.E.CONSTANT R56, desc[UR8][R56.64] ;  /* 0x0000000838385981 */ /* 0x000eb4000c1e9900 */
[----:B------:R-:W1:Y:S01]  /*2640*/  @P4 LDC.64 R22, c[0x0][0x390] ;  /* 0x0000e400ff164b82 */ /* 0x000e620000000a00 */
[----:B------:R-:W-:-:S03]  /*2650*/  @P4 IMAD.WIDE.U32 R24, R43, UR18, R48 ;  /* 0x000000122b184c25 */ /* 0x000fc6000f8e0030 */
[----:B-1----:R-:W-:-:S04]  /*2660*/  @P4 LEA R54, P6, R24, R22, 0x2 ;  /* 0x0000001618364211 */ /* 0x002fc800078c10ff */
[----:B------:R-:W-:-:S06]  /*2670*/  @P4 LEA.HI.X R55, R24, R23, R25, 0x2, P6 ;  /* 0x0000001718374211 */ /* 0x000fcc00030f1419 */
[----:B------:R-:W3:Y:S01]  /*2680*/  @P4 LDG.E.CONSTANT R55, desc[UR8][R54.64] ;  /* 0x0000000836374981 */ /* 0x000ee2000c1e9900 */
[----:B------:R-:W-:Y:S01]  /*2690*/  IMAD.MOV.U32 R46, RZ, RZ, RZ ;  /* 0x000000ffff2e7224 */ /* 0x000fe200078e00ff */
[----:B------:R-:W-:Y:S01]  /*26a0*/  UIADD3 UR18, UPT, UPT, UR4, 0x2, URZ ;  /* 0x0000000204127890 */ /* 0x000fe2000fffe0ff */
[----:B--2---:R-:W-:Y:S01]  /*26b0*/  @P5 FFMA R46, R56, R39, RZ ;  /* 0x00000027382e5223 */ /* 0x004fe200000000ff */
[----:B------:R-:W-:-:S13]  /*26c0*/  ISETP.GE.AND P5, PT, R34, 0x3, PT ;  /* 0x000000032200780c */ /* 0x000fda0003fa6270 */
[----:B------:R-:W1:Y:S01]  /*26d0*/  @P5 LDC.64 R22, c[0x0][0x390] ;  /* 0x0000e400ff165b82 */ /* 0x000e620000000a00 */
[----:B------:R-:W-:-:S03]  /*26e0*/  @P5 IMAD.WIDE.U32 R24, R43, UR18, R48 ;  /* 0x000000122b185c25 */ /* 0x000fc6000f8e0030 */
[----:B-1----:R-:W-:-:S04]  /*26f0*/  @P5 LEA R52, P6, R24, R22, 0x2 ;  /* 0x0000001618345211 */ /* 0x002fc800078c10ff */
[----:B------:R-:W-:-:S06]  /*2700*/  @P5 LEA.HI.X R53, R24, R23, R25, 0x2, P6 ;  /* 0x0000001718355211 */ /* 0x000fcc00030f1419 */
[----:B------:R-:W2:Y:S01]  /*2710*/  @P5 LDG.E.CONSTANT R53, desc[UR8][R52.64] ;  /* 0x0000000834355981 */ /* 0x000ea2000c1e9900 */
[----:B---3--:R-:W-:Y:S01]  /*2720*/  @P4 FFMA R46, R55, R38, R46 ;  /* 0x00000026372e4223 */ /* 0x008fe2000000002e */
[----:B------:R-:W-:-:S13]  /*2730*/  ISETP.GE.AND P4, PT, R34, 0x4, PT ;  /* 0x000000042200780c */ /* 0x000fda0003f86270 */
[----:B------:R-:W1:Y:S01]  /*2740*/  @P4 LDC.64 R22, c[0x0][0x390] ;  /* 0x0000e400ff164b82 */ /* 0x000e620000000a00 */
[----:B------:R-:W-:-:S06]  /*2750*/  UIADD3 UR18, UPT, UPT, UR4, 0x3, URZ ;  /* 0x0000000304127890 */ /* 0x000fcc000fffe0ff */
[----:B------:R-:W-:-:S03]  /*2760*/  @P4 IMAD.WIDE.U32 R56, R43, UR18, R48 ;  /* 0x000000122b384c25 */ /* 0x000fc6000f8e0030 */
[----:B-1----:R-:W-:-:S04]  /*2770*/  @P4 LEA R24, P6, R56, R22, 0x2 ;  /* 0x0000001638184211 */ /* 0x002fc800078c10ff */
[----:B------:R-:W-:-:S06]  /*2780*/  @P4 LEA.HI.X R25, R56, R23, R57, 0x2, P6 ;  /* 0x0000001738194211 */ /* 0x000fcc00030f1439 */
[----:B------:R-:W3:Y:S01]  /*2790*/  @P4 LDG.E.CONSTANT R25, desc[UR8][R24.64] ;  /* 0x0000000818194981 */ /* 0x000ee2000c1e9900 */
[----:B------:R-:W-:Y:S01]  /*27a0*/  UIADD3 UR18, UPT, UPT, UR4, 0x4, URZ ;  /* 0x0000000404127890 */ /* 0x000fe2000fffe0ff */
[----:B--2---:R-:W-:Y:S01]  /*27b0*/  @P5 FFMA R46, R53, R37, R46 ;  /* 0x00000025352e5223 */ /* 0x004fe2000000002e */
[----:B------:R-:W-:-:S13]  /*27c0*/  ISETP.GE.AND P5, PT, R34, 0x5, PT ;  /* 0x000000052200780c */ /* 0x000fda0003fa6270 */
[----:B------:R-:W1:Y:S01]  /*27d0*/  @P5 LDC.64 R22, c[0x0][0x390] ;  /* 0x0000e400ff165b82 */ /* 0x000e620000000a00 */
[----:B------:R-:W-:-:S03]  /*27e0*/  @P5 IMAD.WIDE.U32 R56, R43, UR18, R48 ;  /* 0x000000122b385c25 */ /* 0x000fc6000f8e0030 */
[----:B-1----:R-:W-:-:S04]  /*27f0*/  @P5 LEA R54, P6, R56, R22, 0x2 ;  /* 0x0000001638365211 */ /* 0x002fc800078c10ff */
[----:B------:R-:W-:Y:S02]  /*2800*/  @P5 LEA.HI.X R55, R56, R23, R57, 0x2, P6 ;  /* 0x0000001738375211 */ /* 0x000fe400030f1439 */
[----:B------:R-:W-:Y:S01]  /*2810*/  ISETP.NE.AND P6, PT, R45, RZ, PT ;  /* 0x000000ff2d00720c */ /* 0x000fe20003fc5270 */
[----:B------:R-:W1:Y:S03]  /*2820*/  @P0 LDC.64 R22, c[0x0][0x390] ;  /* 0x0000e400ff160b82 */ /* 0x000e660000000a00 */
[----:B------:R-:W2:Y:S09]  /*2830*/  @P5 LDG.E.CONSTANT R55, desc[UR8][R54.64] ;  /* 0x0000000836375981 */ /* 0x000eb2000c1e9900 */
[----:B------:R4:W5:Y:S01]  /*2840*/  @P6 LDG.E.CONSTANT R51, desc[UR8][R50.64] ;  /* 0x0000000832336981 */ /* 0x000962000c1e9900 */
[----:B------:R-:W-:Y:S01]  /*2850*/  UIADD3 UR18, UPT, UPT, UR4, 0x6, URZ ;  /* 0x0000000604127890 */ /* 0x000fe2000fffe0ff */
[----:B---3--:R-:W-:-:S02]  /*2860*/  @P4 FFMA R46, R25, R36, R46 ;  /* 0x00000024192e4223 */ /* 0x008fc4000000002e */
[----:B------:R-:W3:Y:S03]  /*2870*/  @P2 LDC.64 R24, c[0x0][0x390] ;  /* 0x0000e400ff182b82 */ /* 0x000ee60000000a00 */
[----:B------:R-:W-:-:S03]  /*2880*/  @P0 IMAD.WIDE.U32 R52, R43, UR18, R48 ;  /* 0x000000122b340c25 */ /* 0x000fc6000f8e0030 */
[----:B-1----:R-:W-:-:S04]  /*2890*/  @P0 LEA R56, P4, R52, R22, 0x2 ;  /* 0x0000001634380211 */ /* 0x002fc800078810ff */
[----:B------:R-:W-:Y:S02]  /*28a0*/  @P0 LEA.HI.X R57, R52, R23, R53, 0x2, P4 ;  /* 0x0000001734390211 */ /* 0x000fe400020f1435 */
[----:B------:R-:W1:Y:S04]  /*28b0*/  @P1 LDC.64 R22, c[0x0][0x390] ;  /* 0x0000e400ff161b82 */ /* 0x000e680000000a00 */
[----:B------:R-:W5:Y:S01]  /*28c0*/  @P0 LDG.E.CONSTANT R57, desc[UR8][R56.64] ;  /* 0x0000000838390981 */ /* 0x000f62000c1e9900 */
[----:B------:R-:W-:-:S03]  /*28d0*/  @P1 IMAD.WIDE.U32 R58, R43, UR5, R48 ;  /* 0x000000052b3a1c25 */ /* 0x000fc6000f8e0030 */
[----:B-1----:R-:W-:-:S04]  /*28e0*/  @P1 LEA R52, P4, R58, R22, 0x2 ;  /* 0x000000163a341211 */ /* 0x002fc800078810ff */
[----:B------:R-:W-:Y:S01]  /*28f0*/  @P1 LEA.HI.X R53, R58, R23, R59, 0x2, P4 ;  /* 0x000000173a351211 */ /* 0x000fe200020f143b */
[----:B------:R-:W-:-:S03]  /*2900*/  @P2 IMAD.WIDE.U32 R22, R43, UR10, R48 ;  /* 0x0000000a2b162c25 */ /* 0x000fc6000f8e0030 */
[C---:B---3--:R-:W-:Y:S02]  /*2910*/  @P2 LEA R58, P4, R22.reuse, R24, 0x2 ;  /* 0x00000018163a2211 */ /* 0x048fe400078810ff */
[----:B------:R-:W3:Y:S02]  /*2920*/  @P1 LDG.E.CONSTANT R53, desc[UR8][R52.64] ;  /* 0x0000000834351981 */ /* 0x000ee4000c1e9900 */
[----:B------:R-:W-:Y:S02]  /*2930*/  @P2 LEA.HI.X R59, R22, R25, R23, 0x2, P4 ;  /* 0x00000019163b2211 */ /* 0x000fe400020f1417 */
[----:B------:R-:W4:Y:S01]  /*2940*/  @P3 LDC.64 R22, c[0x0][0x390] ;  /* 0x0000e400ff163b82 */ /* 0x000f220000000a00 */
[----:B------:R-:W-:-:S03]  /*2950*/  @P3 IMAD.WIDE.U32 R24, R43, UR11, R48 ;  /* 0x0000000b2b183c25 */ /* 0x000fc6000f8e0030 */
[----:B------:R-:W3:Y:S01]  /*2960*/  @P2 LDG.E.CONSTANT R59, desc[UR8][R58.64] ;  /* 0x000000083a3b2981 */ /* 0x000ee2000c1e9900 */
[----:B----4-:R-:W-:Y:S01]  /*2970*/  @P3 LEA R50, P4, R24, R22, 0x2 ;  /* 0x0000001618323211 */ /* 0x010fe200078810ff */
[----:B--2---:R-:W-:-:S04]  /*2980*/  @P5 FFMA R46, R55, R35, R46 ;  /* 0x00000023372e5223 */ /* 0x004fc8000000002e */
[----:B-----5:R-:W-:Y:S01]  /*2990*/  @P6 FFMA R46, R51, R27, R46 ;  /* 0x0000001b332e6223 */ /* 0x020fe2000000002e */
[----:B------:R-:W-:Y:S02]  /*29a0*/  @P3 LEA.HI.X R51, R24, R23, R25, 0x2, P4 ;  /* 0x0000001718333211 */ /* 0x000fe400020f1419 */
[----:B------:R-:W-:-:S04]  /*29b0*/  ISETP.GE.AND P4, PT, R34, 0xb, PT ;  /* 0x0000000b2200780c */ /* 0x000fc80003f86270 */
[----:B------:R-:W2:Y:S09]  /*29c0*/  @P3 LDG.E.CONSTANT R51, desc[UR8][R50.64] ;  /* 0x0000000832333981 */ /* 0x000eb2000c1e9900 */
[----:B------:R-:W1:Y:S01]  /*29d0*/  @P4 LDC.64 R22, c[0x0][0x390] ;  /* 0x0000e400ff164b82 */ /* 0x000e620000000a00 */
[----:B------:R-:W-:-:S04]  /*29e0*/  @P4 IMAD.WIDE.U32 R24, R43, UR12, R48 ;  /* 0x0000000c2b184c25 */ /* 0x000fc8000f8e0030 */
[----:B------:R-:W-:Y:S01]  /*29f0*/  @P0 FFMA R46, R57, R12, R46 ;  /* 0x0000000c392e0223 */ /* 0x000fe2000000002e */
[----:B-1----:R-:W-:-:S04]  /*2a00*/  @P4 LEA R56, P5, R24, R22, 0x2 ;  /* 0x0000001618384211 */ /* 0x002fc800078a10ff */
[----:B------:R-:W-:-:S06]  /*2a10*/  @P4 LEA.HI.X R57, R24, R23, R25, 0x2, P5 ;  /* 0x0000001718394211 */ /* 0x000fcc00028f1419 */
[----:B------:R-:W4:Y:S01]  /*2a20*/  @P4 LDG.E.CONSTANT R57, desc[UR8][R56.64] ;  /* 0x0000000838394981 */ /* 0x000f22000c1e9900 */
[----:B------:R-:W-:-:S13]  /*2a30*/  ISETP.GE.AND P5, PT, R34, 0xc, PT ;  /* 0x0000000c2200780c */ /* 0x000fda0003fa6270 */
[----:B------:R-:W1:Y:S01]  /*2a40*/  @P5 LDC.64 R22, c[0x0][0x390] ;  /* 0x0000e400ff165b82 */ /* 0x000e620000000a00 */
[----:B------:R-:W-:Y:S01]  /*2a50*/  @P5 IMAD.WIDE.U32 R24, R43, UR13, R48 ;  /* 0x0000000d2b185c25 */ /* 0x000fe2000f8e0030 */
[----:B------:R-:W-:Y:S02]  /*2a60*/  P2R R47, PR, RZ, 0x1 ;  /* 0x00000001ff2f7803 */ /* 0x000fe40000000000 */
[----:B------:R-:W-:Y:S02]  /*2a70*/  ISETP.GE.AND P0, PT, R34, 0xd, PT ;  /* 0x0000000d2200780c */ /* 0x000fe40003f06270 */
[----:B-1----:R-:W-:-:S04]  /*2a80*/  @P5 LEA R54, P6, R24, R22, 0x2 ;  /* 0x0000001618365211 */ /* 0x002fc800078c10ff */
[----:B------:R-:W-:-:S07]  /*2a90*/  @P5 LEA.HI.X R55, R24, R23, R25, 0x2, P6 ;  /* 0x0000001718375211 */ /* 0x000fce00030f1419 */
[----:B------:R-:W1:Y:S01]  /*2aa0*/  @P0 LDC.64 R22, c[0x0][0x390] ;  /* 0x0000e400ff160b82 */ /* 0x000e620000000a00 */
[----:B------:R-:W5:Y:S01]  /*2ab0*/  @P5 LDG.E.CONSTANT R55, desc[UR8][R54.64] ;  /* 0x0000000836375981 */ /* 0x000f62000c1e9900 */
[----:B---3--:R-:W-:-:S04]  /*2ac0*/  @P1 FFMA R46, R53, R13, R46 ;  /* 0x0000000d352e1223 */ /* 0x008fc8000000002e */
[----:B------:R-:W-:Y:S01]  /*2ad0*/  @P2 FFMA R46, R59, R14, R46 ;  /* 0x0000000e3b2e2223 */ /* 0x000fe2000000002e */
[----:B------:R-:W-:-:S03]  /*2ae0*/  @P0 IMAD.WIDE.U32 R60, R43, UR14, R48 ;  /* 0x0000000e2b3c0c25 */ /* 0x000fc6000f8e0030 */
[----:B-1----:R-:W-:-:S04]  /*2af0*/  @P0 LEA R24, P6, R60, R22, 0x2 ;  /* 0x000000163c180211 */ /* 0x002fc800078c10ff */
[----:B------:R-:W-:-:S06]  /*2b00*/  @P0 LEA.HI.X R25, R60, R23, R61, 0x2, P6 ;  /* 0x000000173c190211 */ /* 0x000fcc00030f143d */
[----:B------:R-:W3:Y:S01]  /*2b10*/  @P0 LDG.E.CONSTANT R25, desc[UR8][R24.64] ;  /* 0x0000000818190981 */ /* 0x000ee2000c1e9900 */
[----:B--2---:R-:W-:-:S04]  /*2b20*/  @P3 FFMA R46, R51, R15, R46 ;  /* 0x0000000f332e3223 */ /* 0x004fc8000000002e */
[----:B----4-:R-:W-:Y:S01]  /*2b30*/  @P4 FFMA R46, R57, R16, R46 ;  /* 0x00000010392e4223 */ /* 0x010fe2000000002e */
[----:B------:R-:W-:-:S13]  /*2b40*/  ISETP.GE.AND P4, PT, R34, 0xe, PT ;  /* 0x0000000e2200780c */ /* 0x000fda0003f86270 */
[----:B------:R-:W1:Y:S01]  /*2b50*/  @P4 LDC.64 R22, c[0x0][0x390] ;  /* 0x0000e400ff164b82 */ /* 0x000e620000000a00 */
[----:B------:R-:W-:-:S03]  /*2b60*/  @P4 IMAD.WIDE.U32 R60, R43, UR15, R48 ;  /* 0x0000000f2b3c4c25 */ /* 0x000fc6000f8e0030 */
[----:B-1----:R-:W-:-:S04]  /*2b70*/  @P4 LEA R58, P6, R60, R22, 0x2 ;  /* 0x000000163c3a4211 */ /* 0x002fc800078c10ff */
[----:B------:R-:W-:-:S06]  /*2b80*/  @P4 LEA.HI.X R59, R60, R23, R61, 0x2, P6 ;  /* 0x000000173c3b4211 */ /* 0x000fcc00030f143d */
[----:B------:R-:W2:Y:S01]  /*2b90*/  @P4 LDG.E.CONSTANT R59, desc[UR8][R58.64] ;  /* 0x000000083a3b4981 */ /* 0x000ea2000c1e9900 */
[----:B-----5:R-:W-:Y:S01]  /*2ba0*/  @P5 FFMA R46, R55, R17, R46 ;  /* 0x00000011372e5223 */ /* 0x020fe2000000002e */
[----:B------:R-:W-:-:S13]  /*2bb0*/  ISETP.GE.AND P5, PT, R34, 0xf, PT ;  /* 0x0000000f2200780c */ /* 0x000fda0003fa6270 */
[----:B------:R-:W1:Y:S01]  /*2bc0*/  @P5 LDC.64 R22, c[0x0][0x390] ;  /* 0x0000e400ff165b82 */ /* 0x000e620000000a00 */
[----:B------:R-:W-:-:S03]  /*2bd0*/  @P5 IMAD.WIDE.U32 R56, R43, UR16, R48 ;  /* 0x000000102b385c25 */ /* 0x000fc6000f8e0030 */
[----:B-1----:R-:W-:-:S04]  /*2be0*/  @P5 LEA R50, P6, R56, R22, 0x2 ;  /* 0x0000001638325211 */ /* 0x002fc800078c10ff */
[----:B------:R-:W-:Y:S02]  /*2bf0*/  @P5 LEA.HI.X R51, R56, R23, R57, 0x2, P6 ;  /* 0x0000001738335211 */ /* 0x000fe400030f1439 */
[----:B------:R-:W-:Y:S01]  /*2c00*/  ISETP.GE.AND P6, PT, R34, 0x10, PT ;  /* 0x000000102200780c */ /* 0x000fe20003fc6270 */
[----:B---3--:R-:W-:Y:S01]  /*2c10*/  @P0 FFMA R46, R25, R18, R46 ;  /* 0x00000012192e0223 */ /* 0x008fe2000000002e */
[----:B------:R-:W-:Y:S02]  /*2c20*/  P2R R52, PR, RZ, 0x2 ;  /* 0x00000002ff347803 */ /* 0x000fe40000000000 */
[----:B------:R-:W3:Y:S09]  /*2c30*/  @P5 LDG.E.CONSTANT R51, desc[UR8][R50.64] ;  /* 0x0000000832335981 */ /* 0x000ef2000c1e9900 */
[----:B------:R-:W1:Y:S01]  /*2c40*/  @P6 LDC.64 R22, c[0x0][0x390] ;  /* 0x0000e400ff166b82 */ /* 0x000e620000000a00 */
[----:B------:R-:W-:Y:S01]  /*2c50*/  @P6 IMAD.WIDE.U32 R48, R43, UR17, R48 ;  /* 0x000000112b306c25 */ /* 0x000fe2000f8e0030 */
[----:B------:R-:W-:-:S02]  /*2c60*/  ISETP.NE.AND P0, PT, R47, RZ, PT ;  /* 0x000000ff2f00720c */ /* 0x000fc40003f05270 */
[----:B-1----:R-:W-:-:S04]  /*2c70*/  @P6 LEA R22, P1, R48, R22, 0x2 ;  /* 0x0000001630166211 */ /* 0x002fc800078210ff */
[----:B------:R-:W-:Y:S02]  /*2c80*/  @P6 LEA.HI.X R23, R48, R23, R49, 0x2, P1 ;  /* 0x0000001730176211 */ /* 0x000fe400008f1431 */
[----:B------:R-:W-:-:S04]  /*2c90*/  ISETP.NE.AND P1, PT, R52, RZ, PT ;  /* 0x000000ff3400720c */ /* 0x000fc80003f25270 */
[----:B------:R-:W4:Y:S01]  /*2ca0*/  @P6 LDG.E.CONSTANT R23, desc[UR8][R22.64] ;  /* 0x0000000816176981 */ /* 0x000f22000c1e9900 */
[----:B--2---:R-:W-:Y:S01]  /*2cb0*/  @P4 FFMA R46, R59, R19, R46 ;  /* 0x000000133b2e4223 */ /* 0x004fe2000000002e */
[----:B------:R-:W-:-:S05]  /*2cc0*/  IADD3 R47, P4, PT, R40, R44, RZ ;  /* 0x0000002c282f7210 */ /* 0x000fca0007f9e0ff */
[----:B------:R-:W-:Y:S01]  /*2cd0*/  IMAD.X R52, RZ, RZ, R41, P4 ;  /* 0x000000ffff347224 */ /* 0x000fe200020e0629 */
[----:B0-----:R-:W-:-:S04]  /*2ce0*/  LEA R48, P4, R47, UR6, 0x2 ;  /* 0x000000062f307c11 */ /* 0x001fc8000f8810ff */
[----:B------:R-:W-:-:S05]  /*2cf0*/  LEA.HI.X R49, R47, UR7, R52, 0x2, P4 ;  /* 0x000000072f317c11 */ /* 0x000fca000a0f1434 */
[----:B------:R-:W2:Y:S01]  /*2d00*/  LDG.E R24, desc[UR8][R48.64] ;  /* 0x0000000830187981 */ /* 0x000ea2000c1e1900 */
[----:B------:R-:W-:-:S05]  /*2d10*/  VIADD R44, R44, 0x1 ;  /* 0x000000012c2c7836 */ /* 0x000fca0000000000 */
[----:B------:R-:W-:Y:S01]  /*2d20*/  ISETP.NE.AND P4, PT, R44, R43, PT ;  /* 0x0000002b2c00720c */ /* 0x000fe20003f85270 */
[----:B---3--:R-:W-:-:S04]  /*2d30*/  @P5 FFMA R46, R51, R20, R46 ;  /* 0x00000014332e5223 */ /* 0x008fc8000000002e */
[----:B----4-:R-:W-:-:S04]  /*2d40*/  @P6 FFMA R46, R23, R21, R46 ;  /* 0x00000015172e6223 */ /* 0x010fc8000000002e */
[----:B------:R-:W-:-:S04]  /*2d50*/  FMUL R25, R46, R26 ;  /* 0x0000001a2e197220 */ /* 0x000fc80000400000 */
[----:B--2---:R-:W-:-:S05]  /*2d60*/  FFMA R25, R24, R42, R25 ;  /* 0x0000002a18197223 */ /* 0x004fca0000000019 */
[----:B------:R1:W-:Y:S01]  /*2d70*/  STG.E desc[UR8][R48.64], R25 ;  /* 0x0000001930007986 */ /* 0x0003e2000c101908 */
[----:B------:R-:W-:Y:S05]  /*2d80*/  @P4 BRA `(.L_x_30) ;  /* 0xfffffff400e84947 */ /* 0x000fea000383ffff */
[----:B------:R-:W-:Y:S05]  /*2d90*/  BRA `(.L_x_7) ;  /* 0x0000000c00647947 */ /* 0x000fea0003800000 */
.L_x_29:
[C---:B------:R-:W-:Y:S01]  /*2da0*/  ISETP.GE.AND P2, PT, R34.reuse, 0x3, PT ;  /* 0x000000032200780c */ /* 0x040fe20003f46270 */
[----:B------:R-:W0:Y:S01]  /*2db0*/  LDC R53, c[0x0][0x3ac] ;  /* 0x0000eb00ff357b82 */ /* 0x000e220000000800 */
[C---:B------:R-:W-:Y:S01]  /*2dc0*/  ISETP.GE.AND P1, PT, R34.reuse, 0x2, PT ;  /* 0x000000022200780c */ /* 0x040fe20003f26270 */
[----:B------:R-:W1:Y:S01]  /*2dd0*/  LDCU.64 UR6, c[0x0][0x398] ;  /* 0x00007300ff0677ac */ /* 0x000e620008000a00 */
[C---:B------:R-:W-:Y:S02]  /*2de0*/  ISETP.GE.AND P0, PT, R34.reuse, 0x1, PT ;  /* 0x000000012200780c */ /* 0x040fe40003f06270 */
[C---:B------:R-:W-:Y:S02]  /*2df0*/  ISETP.GE.AND P3, PT, R34.reuse, 0x4, PT ;  /* 0x000000042200780c */ /* 0x040fe40003f66270 */
[----:B------:R-:W-:-:S05]  /*2e00*/  ISETP.GE.AND P4, PT, R34, 0x5, PT ;  /* 0x000000052200780c */ /* 0x000fca0003f86270 */
[----:B------:R-:W2:Y:S08]  /*2e10*/  @P2 LDC.64 R22, c[0x0][0x390] ;  /* 0x0000e400ff162b82 */ /* 0x000eb00000000a00 */
[----:B------:R-:W3:Y:S01]  /*2e20*/  @P1 LDC.64 R24, c[0x0][0x390] ;  /* 0x0000e400ff181b82 */ /* 0x000ee20000000a00 */
[----:B0-----:R-:W-:-:S07]  /*2e30*/  IMAD.SHL.U32 R43, R53, 0x2, RZ ;  /* 0x00000002352b7824 */ /* 0x001fce00078e00ff */
[----:B------:R-:W0:Y:S01]  /*2e40*/  @P0 LDC.64 R44, c[0x0][0x390] ;  /* 0x0000e400ff2c0b82 */ /* 0x000e220000000a00 */
[----:B--2---:R-:W-:-:S07]  /*2e50*/  @P2 LEA R22, P5, R43, R22, 0x2 ;  /* 0x000000162b162211 */ /* 0x004fce00078a10ff */
[----:B------:R-:W2:Y:S01]  /*2e60*/  @P3 LDC.64 R50, c[0x0][0x390] ;  /* 0x0000e400ff323b82 */ /* 0x000ea20000000a00 */
[----:B------:R-:W-:Y:S02]  /*2e70*/  @P2 LEA.HI.X R23, R43, R23, RZ, 0x2, P5 ;  /* 0x000000172b172211 */ /* 0x000fe400028f14ff */
[----:B------:R-:W-:Y:S01]  /*2e80*/  ISETP.GE.AND P5, PT, R34, 0x6, PT ;  /* 0x000000062200780c */ /* 0x000fe20003fa6270 */
[----:B---3--:R-:W-:-:S04]  /*2e90*/  @P1 IMAD.WIDE.U32 R24, R53, 0x4, R24 ;  /* 0x0000000435181825 */ /* 0x008fc800078e0018 */
[----:B------:R-:W3:Y:S01]  /*2ea0*/  @P4 LDC.64 R48, c[0x0][0x390] ;  /* 0x0000e400ff304b82 */ /* 0x000ee20000000a00 */
[----:B------:R-:W4:Y:S04]  /*2eb0*/  @P2 LDG.E.CONSTANT R23, desc[UR8][R22.64] ;  /* 0x0000000816172981 */ /* 0x000f28000c1e9900 */
[----:B------:R-:W5:Y:S04]  /*2ec0*/  @P1 LDG.E.CONSTANT R25, desc[UR8][R24.64] ;  /* 0x0000000818191981 */ /* 0x000f68000c1e9900 */
[----:B0-----:R-:W4:Y:S01]  /*2ed0*/  @P0 LDG.E.CONSTANT R44, desc[UR8][R44.64] ;  /* 0x000000082c2c0981 */ /* 0x001f22000c1e9900 */
[----:B------:R-:W0:Y:S01]  /*2ee0*/  @P5 LDC.64 R46, c[0x0][0x390] ;  /* 0x0000e400ff2e5b82 */ /* 0x000e220000000a00 */
[----:B--2---:R-:W-:-:S06]  /*2ef0*/  @P3 IMAD.WIDE.U32 R54, R53, 0xc, R50 ;  /* 0x0000000c35363825 */ /* 0x004fcc00078e0032 */
[----:B------:R-:W2:Y:S01]  /*2f00*/  @P3 LDG.E.CONSTANT R55, desc[UR8][R54.64] ;  /* 0x0000000836373981 */ /* 0x000ea2000c1e9900 */
[----:B---3--:R-:W-:-:S06]  /*2f10*/  @P4 IMAD.WIDE.U32 R48, R53, 0x10, R48 ;  /* 0x0000001035304825 */ /* 0x008fcc00078e0030 */
[----:B------:R-:W3:Y:S01]  /*2f20*/  @P4 LDG.E.CONSTANT R49, desc[UR8][R48.64] ;  /* 0x0000000830314981 */ /* 0x000ee2000c1e9900 */
[----:B0-----:R-:W-:-:S06]  /*2f30*/  @P5 IMAD.WIDE.U32 R46, R53, 0x14, R46 ;  /* 0x00000014352e5825 */ /* 0x001fcc00078e002e */
[----:B------:R-:W3:Y:S01]  /*2f40*/  @P5 LDG.E.CONSTANT R47, desc[UR8][R46.64] ;  /* 0x000000082e2f5981 */ /* 0x000ee2000c1e9900 */
[----:B------:R-:W-:Y:S02]  /*2f50*/  IMAD.MOV.U32 R50, RZ, RZ, RZ ;  /* 0x000000ffff327224 */ /* 0x000fe400078e00ff */
[----:B----4-:R-:W-:-:S04]  /*2f60*/  @P0 FFMA R50, R44, R39, RZ ;  /* 0x000000272c320223 */ /* 0x010fc800000000ff */
[----:B-----5:R-:W-:Y:S01]  /*2f70*/  @P1 FFMA R50, R25, R38, R50 ;  /* 0x0000002619321223 */ /* 0x020fe20000000032 */
[----:B------:R-:W-:-:S03]  /*2f80*/  ISETP.GE.AND P1, PT, R34, 0x7, PT ;  /* 0x000000072200780c */ /* 0x000fc60003f26270 */
[----:B------:R-:W-:Y:S01]  /*2f90*/  @P2 FFMA R50, R23, R37, R50 ;  /* 0x0000002517322223 */ /* 0x000fe20000000032 */
[----:B------:R-:W-:-:S03]  /*2fa0*/  ISETP.GE.AND P2, PT, R34, 0x8, PT ;  /* 0x000000082200780c */ /* 0x000fc60003f46270 */
[----:B--2---:R-:W-:Y:S01]  /*2fb0*/  @P3 FFMA R50, R55, R36, R50 ;  /* 0x0000002437323223 */ /* 0x004fe20000000032 */
[----:B------:R-:W-:-:S03]  /*2fc0*/  ISETP.GE.AND P3, PT, R34, 0x9, PT ;  /* 0x000000092200780c */ /* 0x000fc60003f66270 */
[----:B---3--:R-:W-:Y:S01]  /*2fd0*/  @P4 FFMA R50, R49, R35, R50 ;  /* 0x0000002331324223 */ /* 0x008fe20000000032 */
[C---:B------:R-:W-:Y:S01]  /*2fe0*/  ISETP.GE.AND P4, PT, R34.reuse, 0xa, PT ;  /* 0x0000000a2200780c */ /* 0x040fe20003f86270 */
[----:B------:R-:W0:Y:S02]  /*2ff0*/  @P1 LDC.64 R48, c[0x0][0x390] ;  /* 0x0000e400ff301b82 */ /* 0x000e240000000a00 */
[----:B------:R-:W-:Y:S01]  /*3000*/  @P5 FFMA R50, R47, R27, R50 ;  /* 0x0000001b2f325223 */ /* 0x000fe20000000032 */
[----:B------:R-:W-:-:S05]  /*3010*/  ISETP.GE.AND P5, PT, R34, 0xb, PT ;  /* 0x0000000b2200780c */ /* 0x000fca0003fa6270 */
[----:B------:R-:W2:Y:S08]  /*3020*/  @P2 LDC.64 R46, c[0x0][0x390] ;  /* 0x0000e400ff2e2b82 */ /* 0x000eb00000000a00 */
[----:B------:R-:W3:Y:S08]  /*3030*/  @P3 LDC.64 R44, c[0x0][0x390] ;  /* 0x0000e400ff2c3b82 */ /* 0x000ef00000000a00 */
[----:B------:R-:W4:Y:S08]  /*3040*/  @P4 LDC.64 R24, c[0x0][0x390] ;  /* 0x0000e400ff184b82 */ /* 0x000f300000000a00 */
[----:B------:R-:W5:Y:S01]  /*3050*/  @P5 LDC.64 R22, c[0x0][0x390] ;  /* 0x0000e400ff165b82 */ /* 0x000f620000000a00 */
[----:B0-----:R-:W-:-:S04]  /*3060*/  @P1 IMAD.WIDE.U32 R48, R53, 0x18, R48 ;  /* 0x0000001835301825 */ /* 0x001fc800078e0030 */
[C---:B--2---:R-:W-:Y:S02]  /*3070*/  @P2 IMAD.WIDE.U32 R46, R53.reuse, 0x1c, R46 ;  /* 0x0000001c352e2825 */ /* 0x044fe400078e002e */
[----:B------:R-:W2:Y:S02]  /*3080*/  @P1 LDG.E.CONSTANT R49, desc[UR8][R48.64] ;  /* 0x0000000830311981 */ /* 0x000ea4000c1e9900 */
[C---:B---3--:R-:W-:Y:S02]  /*3090*/  @P3 IMAD.WIDE.U32 R44, R53.reuse, 0x20, R44 ;  /* 0x00000020352c3825 */ /* 0x048fe400078e002c */
[----:B------:R-:W3:Y:S04]  /*30a0*/  @P2 LDG.E.CONSTANT R47, desc[UR8][R46.64] ;  /* 0x000000082e2f2981 */ /* 0x000ee8000c1e9900 */
[----:B------:R-:W3:Y:S01]  /*30b0*/  @P3 LDG.E.CONSTANT R45, desc[UR8][R44.64] ;  /* 0x000000082c2d3981 */ /* 0x000ee2000c1e9900 */
[----:B----4-:R-:W-:-:S06]  /*30c0*/  @P4 IMAD.WIDE.U32 R24, R53, 0x24, R24 ;  /* 0x0000002435184825 */ /* 0x010fcc00078e0018 */
[----:B------:R-:W4:Y:S01]  /*30d0*/  @P4 LDG.E.CONSTANT R25, desc[UR8][R24.64] ;  /* 0x0000000818194981 */ /* 0x000f22000c1e9900 */
[----:B-----5:R-:W-:-:S06]  /*30e0*/  @P5 IMAD.WIDE.U32 R22, R53, 0x28, R22 ;  /* 0x0000002835165825 */ /* 0x020fcc00078e0016 */
[----:B------:R-:W5:Y:S01]  /*30f0*/  @P5 LDG.E.CONSTANT R23, desc[UR8][R22.64] ;  /* 0x0000000816175981 */ /* 0x000f62000c1e9900 */
[----:B--2---:R-:W-:Y:S01]  /*3100*/  @P1 FFMA R50, R49, R12, R50 ;  /* 0x0000000c31321223 */ /* 0x004fe20000000032 */
[----:B------:R-:W-:-:S03]  /*3110*/  ISETP.GE.AND P1, PT, R34, 0xc, PT ;  /* 0x0000000c2200780c */ /* 0x000fc60003f26270 */
[----:B---3--:R-:W-:Y:S01]  /*3120*/  @P2 FFMA R50, R47, R13, R50 ;  /* 0x0000000d2f322223 */ /* 0x008fe20000000032 */
[----:B------:R-:W-:-:S03]  /*3130*/  ISETP.GE.AND P2, PT, R34, 0xd, PT ;  /* 0x0000000d2200780c */ /* 0x000fc60003f46270 */
[----:B------:R-:W-:Y:S01]  /*3140*/  @P3 FFMA R50, R45, R14, R50 ;  /* 0x0000000e2d323223 */ /* 0x000fe20000000032 */
[----:B------:R-:W-:-:S05]  /*3150*/  ISETP.GE.AND P3, PT, R34, 0xe, PT ;  /* 0x0000000e2200780c */ /* 0x000fca0003f66270 */
[----:B------:R-:W0:Y:S01]  /*3160*/  @P1 LDC.64 R48, c[0x0][0x390] ;  /* 0x0000e400ff301b82 */ /* 0x000e220000000a00 */
[----:B----4-:R-:W-:Y:S01]  /*3170*/  @P4 FFMA R50, R25, R15, R50 ;  /* 0x0000000f19324223 */ /* 0x010fe20000000032 */
[----:B------:R-:W-:-:S06]  /*3180*/  ISETP.GE.AND P4, PT, R34, 0xf, PT ;  /* 0x0000000f2200780c */ /* 0x000fcc0003f86270 */
[----:B------:R-:W2:Y:S01]  /*3190*/  @P2 LDC.64 R46, c[0x0][0x390] ;  /* 0x0000e400ff2e2b82 */ /* 0x000ea20000000a00 */
[----:B-----5:R-:W-:Y:S01]  /*31a0*/  @P5 FFMA R50, R23, R16, R50 ;  /* 0x0000001017325223 */ /* 0x020fe20000000032 */
[----:B------:R-:W-:-:S06]  /*31b0*/  ISETP.GE.AND P5, PT, R34, 0x10, PT ;  /* 0x000000102200780c */ /* 0x000fcc0003fa6270 */
        /* <DEDUP_REMOVED lines=13> */
[----:B------:R-:W-:Y:S01]  /*3290*/  FMUL R43, RZ, R42 ;  /* 0x0000002aff2b7220 */ /* 0x000fe20000400000 */
[----:B--2---:R-:W-:-:S04]  /*32a0*/  @P1 FFMA R50, R49, R17, R50 ;  /* 0x0000001131321223 */ /* 0x004fc80000000032 */
[----:B---3--:R-:W-:-:S04]  /*32b0*/  @P2 FFMA R50, R47, R18, R50 ;  /* 0x000000122f322223 */ /* 0x008fc80000000032 */
[----:B------:R-:W-:Y:S01]  /*32c0*/  @P3 FFMA R50, R45, R19, R50 ;  /* 0x000000132d323223 */ /* 0x000fe20000000032 */
[----:B-1----:R-:W-:-:S03]  /*32d0*/  LEA R44, P1, R40, UR6, 0x2 ;  /* 0x00000006282c7c11 */ /* 0x002fc6000f8210ff */
[----:B----4-:R-:W-:Y:S01]  /*32e0*/  @P4 FFMA R50, R25, R20, R50 ;  /* 0x0000001419324223 */ /* 0x010fe20000000032 */
[----:B------:R-:W-:-:S03]  /*32f0*/  LEA.HI.X R45, R40, UR7, R41, 0x2, P1 ;  /* 0x00000007282d7c11 */ /* 0x000fc600088f1429 */
[----:B-----5:R-:W-:-:S04]  /*3300*/  @P5 FFMA R50, R23, R21, R50 ;  /* 0x0000001517325223 */ /* 0x020fc80000000032 */
[----:B------:R-:W-:-:S05]  /*3310*/  FFMA R25, R50, R26, R43 ;  /* 0x0000001a32197223 */ /* 0x000fca000000002b */
[----:B------:R2:W-:Y:S01]  /*3320*/  STG.E desc[UR8][R44.64], R25 ;  /* 0x000000192c007986 */ /* 0x0005e2000c101908 */
[----:B------:R-:W-:-:S13]  /*3330*/  ISETP.NE.AND P1, PT, R53, 0x1, PT ;  /* 0x000000013500780c */ /* 0x000fda0003f25270 */
[----:B--2---:R-:W-:Y:S05]  /*3340*/  @!P1 BRA `(.L_x_7) ;  /* 0x0000000400f89947 */ /* 0x004fea0003800000 */
[----:B------:R-:W-:Y:S01]  /*3350*/  IMAD.MOV.U32 R42, RZ, RZ, 0x1 ;  /* 0x00000001ff2a7424 */ /* 0x000fe200078e00ff */
[----:B------:R-:W0:Y:S01]  /*3360*/  LDCU.64 UR6, c[0x0][0x398] ;  /* 0x00007300ff0677ac */ /* 0x000e220008000a00 */
[----:B------:R-:W-:-:S05]  /*3370*/  NOP ;  /* 0x0000000000007918 */ /* 0x000fca0000000000 */
.L_x_31:
[----:B------:R-:W1:Y:S01]  /*3380*/  @P0 LDC.64 R22, c[0x0][0x390] ;  /* 0x0000e400ff160b82 */ /* 0x000e620000000a00 */
[----:B------:R-:W-:-:S07]  /*3390*/  ISETP.GE.AND P4, PT, R34, 0x3, PT ;  /* 0x000000032200780c */ /* 0x000fce0003f86270 */
[----:B--2---:R-:W2:Y:S01]  /*33a0*/  LDC R45, c[0x0][0x3ac] ;  /* 0x0000eb00ff2d7b82 */ /* 0x004ea20000000800 */
[----:B-1----:R-:W-:-:S04]  /*33b0*/  @P0 LEA R46, P1, R42, R22, 0x2 ;  /* 0x000000162a2e0211 */ /* 0x002fc800078210ff */
[----:B------:R-:W-:Y:S02]  /*33c0*/  @P0 LEA.HI.X R47, R42, R23, RZ, 0x2, P1 ;  /* 0x000000172a2f0211 */ /* 0x000fe400008f14ff */
[C---:B------:R-:W-:Y:S01]  /*33d0*/  ISETP.GE.AND P5, PT, R34.reuse, 0x2, PT ;  /* 0x000000022200780c */ /* 0x040fe20003fa6270 */
[----:B------:R-:W1:Y:S02]  /*33e0*/  @P4 LDC.64 R22, c[0x0][0x390] ;  /* 0x0000e400ff164b82 */ /* 0x000e640000000a00 */
[----:B------:R3:W4:Y:S01]  /*33f0*/  @P0 LDG.E.CONSTANT R46, desc[UR8][R46.64] ;  /* 0x000000082e2e0981 */ /* 0x000722000c1e9900 */
[----:B------:R-:W-:Y:S02]  /*3400*/  ISETP.GE.AND P1, PT, R34, 0x4, PT ;  /* 0x000000042200780c */ /* 0x000fe40003f26270 */
[----:B--2---:R-:W-:-:S07]  /*3410*/  @P4 LEA R44, P2, R45, R42, 0x1 ;  /* 0x0000002a2d2c4211 */ /* 0x004fce00078408ff */
[----:B------:R-:W2:Y:S01]  /*3420*/  @P5 LDC.64 R52, c[0x0][0x390] ;  /* 0x0000e400ff345b82 */ /* 0x000ea20000000a00 */
[----:B---3--:R-:W-:-:S07]  /*3430*/  IMAD.MOV.U32 R47, RZ, RZ, RZ ;  /* 0x000000ffff2f7224 */ /* 0x008fce00078e00ff */
[----:B------:R-:W3:Y:S01]  /*3440*/  @P1 LDC.64 R24, c[0x0][0x390] ;  /* 0x0000e400ff181b82 */ /* 0x000ee20000000a00 */
[----:B-1----:R-:W-:Y:S01]  /*3450*/  @P4 LEA R50, P3, R44, R22, 0x2 ;  /* 0x000000162c324211 */ /* 0x002fe200078610ff */
[----:B------:R-:W-:-:S05]  /*3460*/  @P4 IMAD.X R22, RZ, RZ, RZ, P2 ;  /* 0x000000ffff164224 */ /* 0x000fca00010e06ff */
[----:B------:R-:W-:Y:S01]  /*3470*/  @P4 LEA.HI.X R51, R44, R23, R22, 0x2, P3 ;  /* 0x000000172c334211 */ /* 0x000fe200018f1416 */
[----:B------:R-:W-:Y:S01]  /*3480*/  IMAD.MOV.U32 R44, RZ, RZ, RZ ;  /* 0x000000ffff2c7224 */ /* 0x000fe200078e00ff */
[----:B------:R-:W-:Y:S01]  /*3490*/  ISETP.GE.AND P3, PT, R34, 0x5, PT ;  /* 0x000000052200780c */ /* 0x000fe20003f66270 */
[----:B------:R-:W-:-:S03]  /*34a0*/  @P5 IMAD.IADD R23, R42, 0x1, R45 ;  /* 0x000000012a175824 */ /* 0x000fc600078e022d */
[----:B------:R-:W5:Y:S01]  /*34b0*/  @P4 LDG.E.CONSTANT R51, desc[UR8][R50.64] ;  /* 0x0000000832334981 */ /* 0x000f62000c1e9900 */
[----:B--2---:R-:W-:-:S06]  /*34c0*/  @P5 IMAD.WIDE.U32 R52, R23, 0x4, R52 ;  /* 0x0000000417345825 */ /* 0x004fcc00078e0034 */
[----:B------:R-:W2:Y:S01]  /*34d0*/  @P5 LDG.E.CONSTANT R53, desc[UR8][R52.64] ;  /* 0x0000000834355981 */ /* 0x000ea2000c1e9900 */
[----:B----4-:R-:W-:Y:S01]  /*34e0*/  @P0 FFMA R44, R46, R39, RZ ;  /* 0x000000272e2c0223 */ /* 0x010fe200000000ff */
[----:B------:R-:W-:-:S04]  /*34f0*/  IMAD.MOV.U32 R46, RZ, RZ, R42 ;  /* 0x000000ffff2e7224 */ /* 0x000fc800078e002a */
[----:B------:R-:W-:-:S03]  /*3500*/  @P1 IMAD.WIDE.U32 R22, R45, 0x3, R46 ;  /* 0x000000032d161825 */ /* 0x000fc600078e002e */
[----:B---3--:R-:W-:-:S04]  /*3510*/  @P1 LEA R48, P2, R22, R24, 0x2 ;  /* 0x0000001816301211 */ /* 0x008fc800078410ff */
[----:B------:R-:W-:Y:S02]  /*3520*/  @P1 LEA.HI.X R49, R22, R25, R23, 0x2, P2 ;  /* 0x0000001916311211 */ /* 0x000fe400010f1417 */
[----:B------:R-:W1:Y:S01]  /*3530*/  @P3 LDC.64 R22, c[0x0][0x390] ;  /* 0x0000e400ff163b82 */ /* 0x000e620000000a00 */
[----:B------:R-:W-:-:S03]  /*3540*/  @P3 IMAD.WIDE.U32 R24, R45, 0x4, R46 ;  /* 0x000000042d183825 */ /* 0x000fc600078e002e */
[----:B------:R-:W3:Y:S01]  /*3550*/  @P1 LDG.E.CONSTANT R49, desc[UR8][R48.64] ;  /* 0x0000000830311981 */ /* 0x000ee2000c1e9900 */
[----:B-1----:R-:W-:-:S04]  /*3560*/  @P3 LEA R54, P2, R24, R22, 0x2 ;  /* 0x0000001618363211 */ /* 0x002fc800078410ff */
[----:B------:R-:W-:Y:S02]  /*3570*/  @P3 LEA.HI.X R55, R24, R23, R25, 0x2, P2 ;  /* 0x0000001718373211 */ /* 0x000fe400010f1419 */
[----:B------:R-:W-:-:S04]  /*3580*/  ISETP.GE.AND P2, PT, R34, 0x6, PT ;  /* 0x000000062200780c */ /* 0x000fc80003f46270 */
[----:B------:R-:W4:Y:S09]  /*3590*/  @P3 LDG.E.CONSTANT R55, desc[UR8][R54.64] ;  /* 0x0000000836373981 */ /* 0x000f32000c1e9900 */
[----:B------:R-:W1:Y:S01]  /*35a0*/  @P2 LDC.64 R22, c[0x0][0x390] ;  /* 0x0000e400ff162b82 */ /* 0x000e620000000a00 */
[----:B------:R-:W-:-:S03]  /*35b0*/  @P2 IMAD.WIDE.U32 R24, R45, 0x5, R46 ;  /* 0x000000052d182825 */ /* 0x000fc600078e002e */
[----:B-1----:R-:W-:-:S04]  /*35c0*/  @P2 LEA R56, P6, R24, R22, 0x2 ;  /* 0x0000001618382211 */ /* 0x002fc800078c10ff */
[----:B------:R-:W-:-:S06]  /*35d0*/  @P2 LEA.HI.X R57, R24, R23, R25, 0x2, P6 ;  /* 0x0000001718392211 */ /* 0x000fcc00030f1419 */
[----:B------:R-:W4:Y:S01]  /*35e0*/  @P2 LDG.E.CONSTANT R57, desc[UR8][R56.64] ;  /* 0x0000000838392981 */ /* 0x000f22000c1e9900 */
[----:B--2---:R-:W-:Y:S01]  /*35f0*/  @P5 FFMA R44, R53, R38, R44 ;  /* 0x00000026352c5223 */ /* 0x004fe2000000002c */
[----:B------:R-:W-:-:S03]  /*3600*/  ISETP.GE.AND P5, PT, R34, 0x7, PT ;  /* 0x000000072200780c */ /* 0x000fc60003fa6270 */
[----:B-----5:R-:W-:Y:S01]  /*3610*/  @P4 FFMA R44, R51, R37, R44 ;  /* 0x00000025332c4223 */ /* 0x020fe2000000002c */
[----:B------:R-:W-:-:S09]  /*3620*/  ISETP.GE.AND P4, PT, R34, 0x8, PT ;  /* 0x000000082200780c */ /* 0x000fd20003f86270 */
[----:B------:R-:W1:Y:S01]  /*3630*/  @P5 LDC.64 R22, c[0x0][0x390] ;  /* 0x0000e400ff165b82 */ /* 0x000e620000000a00 */
[----:B------:R-:W-:-:S07]  /*3640*/  @P5 IMAD.WIDE.U32 R50, R45, 0x6, R46 ;  /* 0x000000062d325825 */ /* 0x000fce00078e002e */
[----:B------:R-:W2:Y:S01]  /*3650*/  @P4 LDC.64 R24, c[0x0][0x390] ;  /* 0x0000e400ff184b82 */ /* 0x000ea20000000a00 */
[----:B---3--:R-:W-:Y:S01]  /*3660*/  @P1 FFMA R44, R49, R36, R44 ;  /* 0x00000024312c1223 */ /* 0x008fe2000000002c */
[----:B-1----:R-:W-:-:S04]  /*3670*/  @P5 LEA R48, P1, R50, R22, 0x2 ;  /* 0x0000001632305211 */ /* 0x002fc800078210ff */
[----:B------:R-:W-:Y:S02]  /*3680*/  @P5 LEA.HI.X R49, R50, R23, R51, 0x2, P1 ;  /* 0x0000001732315211 */ /* 0x000fe400008f1433 */
[----:B------:R-:W-:Y:S01]  /*3690*/  ISETP.GE.AND P1, PT, R34, 0x9, PT ;  /* 0x000000092200780c */ /* 0x000fe20003f26270 */
[----:B------:R-:W-:-:S03]  /*36a0*/  @P4 IMAD.WIDE.U32 R22, R45, 0x7, R46 ;  /* 0x000000072d164825 */ /* 0x000fc600078e002e */
[----:B------:R-:W3:Y:S01]  /*36b0*/  @P5 LDG.E.CONSTANT R49, desc[UR8][R48.64] ;  /* 0x0000000830315981 */ /* 0x000ee2000c1e9900 */
[----:B----4-:R-:W-:Y:S01]  /*36c0*/  @P3 FFMA R44, R55, R35, R44 ;  /* 0x00000023372c3223 */ /* 0x010fe2000000002c */
[----:B--2---:R-:W-:-:S04]  /*36d0*/  @P4 LEA R24, P3, R22, R24, 0x2 ;  /* 0x0000001816184211 */ /* 0x004fc800078610ff */
[----:B------:R-:W-:-:S03]  /*36e0*/  @P4 LEA.HI.X R25, R22, R25, R23, 0x2, P3 ;  /* 0x0000001916194211 */ /* 0x000fc600018f1417 */
[----:B------:R-:W1:Y:S01]  /*36f0*/  @P1 LDC.64 R22, c[0x0][0x390] ;  /* 0x0000e400ff161b82 */ /* 0x000e620000000a00 */
[----:B------:R-:W-:Y:S01]  /*3700*/  ISETP.GE.AND P3, PT, R34, 0xa, PT ;  /* 0x0000000a2200780c */ /* 0x000fe20003f66270 */
[----:B------:R-:W-:Y:S01]  /*3710*/  @P1 IMAD.WIDE.U32 R52, R45, 0x8, R46 ;  /* 0x000000082d341825 */ /* 0x000fe200078e002e */
[----:B------:R-:W2:Y:S03]  /*3720*/  @P4 LDG.E.CONSTANT R25, desc[UR8][R24.64] ;  /* 0x0000000818194981 */ /* 0x000ea6000c1e9900 */
[----:B------:R-:W-:Y:S01]  /*3730*/  @P2 FFMA R44, R57, R27, R44 ;  /* 0x0000001b392c2223 */ /* 0x000fe2000000002c */
[----:B-1----:R-:W-:-:S04]  /*3740*/  @P1 LEA R50, P2, R52, R22, 0x2 ;  /* 0x0000001634321211 */ /* 0x002fc800078410ff */
[----:B------:R-:W-:-:S03]  /*3750*/  @P1 LEA.HI.X R51, R52, R23, R53, 0x2, P2 ;  /* 0x0000001734331211 */ /* 0x000fc600010f1435 */
[----:B------:R-:W1:Y:S01]  /*3760*/  @P3 LDC.64 R22, c[0x0][0x390] ;  /* 0x0000e400ff163b82 */ /* 0x000e620000000a00 */
[----:B------:R-:W-:Y:S02]  /*3770*/  @P3 IMAD.WIDE.U32 R54, R45, 0x9, R46 ;  /* 0x000000092d363825 */ /* 0x000fe400078e002e */
[----:B------:R-:W4:Y:S01]  /*3780*/  @P1 LDG.E.CONSTANT R51, desc[UR8][R50.64] ;  /* 0x0000000832331981 */ /* 0x000f22000c1e9900 */
[----:B-1----:R-:W-:-:S04]  /*3790*/  @P3 LEA R52, P2, R54, R22, 0x2 ;  /* 0x0000001636343211 */ /* 0x002fc800078410ff */
[----:B------:R-:W-:Y:S02]  /*37a0*/  @P3 LEA.HI.X R53, R54, R23, R55, 0x2, P2 ;  /* 0x0000001736353211 */ /* 0x000fe400010f1437 */
[----:B------:R-:W-:-:S04]  /*37b0*/  ISETP.GE.AND P2, PT, R34, 0xb, PT ;  /* 0x0000000b2200780c */ /* 0x000fc80003f46270 */
[----:B------:R-:W5:Y:S09]  /*37c0*/  @P3 LDG.E.CONSTANT R53, desc[UR8][R52.64] ;  /* 0x0000000834353981 */ /* 0x000f72000c1e9900 */
[----:B------:R-:W1:Y:S01]  /*37d0*/  @P2 LDC.64 R22, c[0x0][0x390] ;  /* 0x0000e400ff162b82 */ /* 0x000e620000000a00 */
[----:B------:R-:W-:-:S03]  /*37e0*/  @P2 IMAD.WIDE.U32 R56, R45, 0xa, R46 ;  /* 0x0000000a2d382825 */ /* 0x000fc600078e002e */
[----:B-1----:R-:W-:-:S04]  /*37f0*/  @P2 LEA R54, P6, R56, R22, 0x2 ;  /* 0x0000001638362211 */ /* 0x002fc800078c10ff */
[----:B------:R-:W-:-:S06]  /*3800*/  @P2 LEA.HI.X R55, R56, R23, R57, 0x2, P6 ;  /* 0x0000001738372211 */ /* 0x000fcc00030f1439 */
[----:B------:R-:W5:Y:S01]  /*3810*/  @P2 LDG.E.CONSTANT R55, desc[UR8][R54.64] ;  /* 0x0000000836372981 */ /* 0x000f62000c1e9900 */
[----:B---3--:R-:W-:Y:S01]  /*3820*/  @P5 FFMA R44, R49, R12, R44 ;  /* 0x0000000c312c5223 */ /* 0x008fe2000000002c */
[----:B------:R-:W-:-:S13]  /*3830*/  ISETP.GE.AND P5, PT, R34, 0xc, PT ;  /* 0x0000000c2200780c */ /* 0x000fda0003fa6270 */
[----:B------:R-:W1:Y:S01]  /*3840*/  @P5 LDC.64 R22, c[0x0][0x390] ;  /* 0x0000e400ff165b82 */ /* 0x000e620000000a00 */
[----:B--2---:R-:W-:Y:S01]  /*3850*/  @P4 FFMA R44, R25, R13, R44 ;  /* 0x0000000d192c4223 */ /* 0x004fe2000000002c */
[----:B------:R-:W-:Y:S01]  /*3860*/  ISETP.GE.AND P4, PT, R34, 0xd, PT ;  /* 0x0000000d2200780c */ /* 0x000fe20003f86270 */
[----:B------:R-:W-:-:S12]  /*3870*/  @P5 IMAD.WIDE.U32 R56, R45, 0xb, R46 ;  /* 0x0000000b2d385825 */ /* 0x000fd800078e002e */
[----:B------:R-:W2:Y:S01]  /*3880*/  @P4 LDC.64 R24, c[0x0][0x390] ;  /* 0x0000e400ff184b82 */ /* 0x000ea20000000a00 */
[----:B----4-:R-:W-:Y:S01]  /*3890*/  @P1 FFMA R44, R51, R14, R44 ;  /* 0x0000000e332c1223 */ /* 0x010fe2000000002c */
[----:B-1----:R-:W-:-:S04]  /*38a0*/  @P5 LEA R48, P1, R56, R22, 0x2 ;  /* 0x0000001638305211 */ /* 0x002fc800078210ff */
[----:B------:R-:W-:Y:S02]  /*38b0*/  @P5 LEA.HI.X R49, R56, R23, R57, 0x2, P1 ;  /* 0x0000001738315211 */ /* 0x000fe400008f1439 */
[----:B------:R-:W-:Y:S01]  /*38c0*/  ISETP.GE.AND P1, PT, R34, 0xe, PT ;  /* 0x0000000e2200780c */ /* 0x000fe20003f26270 */
[----:B------:R-:W-:-:S03]  /*38d0*/  @P4 IMAD.WIDE.U32 R22, R45, 0xc, R46 ;  /* 0x0000000c2d164825 */ /* 0x000fc600078e002e */
[----:B------:R-:W3:Y:S01]  /*38e0*/  @P5 LDG.E.CONSTANT R49, desc[UR8][R48.64] ;  /* 0x0000000830315981 */ /* 0x000ee2000c1e9900 */
[----:B-----5:R-:W-:Y:S01]  /*38f0*/  @P3 FFMA R44, R53, R15, R44 ;  /* 0x0000000f352c3223 */ /* 0x020fe2000000002c */
[----:B--2---:R-:W-:-:S04]  /*3900*/  @P4 LEA R24, P3, R22, R24, 0x2 ;  /* 0x0000001816184211 */ /* 0x004fc800078610ff */
[----:B------:R-:W-:-:S03]  /*3910*/  @P4 LEA.HI.X R25, R22, R25, R23, 0x2, P3 ;  /* 0x0000001916194211 */ /* 0x000fc600018f1417 */
[----:B------:R-:W1:Y:S01]  /*3920*/  @P1 LDC.64 R22, c[0x0][0x390] ;  /* 0x0000e400ff161b82 */ /* 0x000e620000000a00 */
[----:B------:R-:W-:Y:S02]  /*3930*/  @P1 IMAD.WIDE.U32 R52, R45, 0xd, R46 ;  /* 0x0000000d2d341825 */ /* 0x000fe400078e002e */
[----:B------:R-:W2:Y:S01]  /*3940*/  @P4 LDG.E.CONSTANT R25, desc[UR8][R24.64] ;  /* 0x0000000818194981 */ /* 0x000ea2000c1e9900 */
[----:B-1----:R-:W-:Y:S01]  /*3950*/  @P1 LEA R50, P3, R52, R22, 0x2 ;  /* 0x0000001634321211 */ /* 0x002fe200078610ff */
[----:B------:R-:W-:Y:S01]  /*3960*/  @P2 FFMA R44, R55, R16, R44 ;  /* 0x00000010372c2223 */ /* 0x000fe2000000002c */
[----:B------:R-:W-:Y:S02]  /*3970*/  ISETP.GE.AND P2, PT, R34, 0xf, PT ;  /* 0x0000000f2200780c */ /* 0x000fe40003f46270 */
[----:B------:R-:W-:-:S06]  /*3980*/  @P1 LEA.HI.X R51, R52, R23, R53, 0x2, P3 ;  /* 0x0000001734331211 */ /* 0x000fcc00018f1435 */
[----:B------:R-:W4:Y:S05]  /*3990*/  @P1 LDG.E.CONSTANT R51, desc[UR8][R50.64] ;  /* 0x0000000832331981 */ /* 0x000f2a000c1e9900 */
[----:B------:R-:W1:Y:S01]  /*39a0*/  @P2 LDC.64 R22, c[0x0][0x390] ;  /* 0x0000e400ff162b82 */ /* 0x000e620000000a00 */
[----:B------:R-:W-:-:S03]  /*39b0*/  @P2 IMAD.WIDE.U32 R54, R45, 0xe, R46 ;  /* 0x0000000e2d362825 */ /* 0x000fc600078e002e */
        /* <DEDUP_REMOVED lines=9> */
[----:B---3--:R-:W-:-:S04]  /*3a50*/  @P5 FFMA R44, R49, R17, R44 ;  /* 0x00000011312c5223 */ /* 0x008fc8000000002c */
[----:B--2---:R-:W-:-:S04]  /*3a60*/  @P4 FFMA R44, R25, R18, R44 ;  /* 0x00000012192c4223 */ /* 0x004fc8000000002c */
[----:B----4-:R-:W-:Y:S01]  /*3a70*/  @P1 FFMA R44, R51, R19, R44 ;  /* 0x00000013332c1223 */ /* 0x010fe2000000002c */
[----:B------:R-:W-:-:S05]  /*3a80*/  IADD3 R47, P1, PT, R40, R42, RZ ;  /* 0x0000002a282f7210 */ /* 0x000fca0007f3e0ff */
[----:B------:R-:W-:Y:S01]  /*3a90*/  IMAD.X R54, RZ, RZ, R41, P1 ;  /* 0x000000ffff367224 */ /* 0x000fe200008e0629 */
[----:B0-----:R-:W-:-:S04]  /*3aa0*/  LEA R46, P1, R47, UR6, 0x2 ;  /* 0x000000062f2e7c11 */ /* 0x001fc8000f8210ff */
[----:B------:R-:W-:Y:S01]  /*3ab0*/  LEA.HI.X R47, R47, UR7, R54, 0x2, P1 ;  /* 0x000000072f2f7c11 */ /* 0x000fe200088f1436 */
[----:B------:R-:W-:-:S05]  /*3ac0*/  VIADD R42, R42, 0x1 ;  /* 0x000000012a2a7836 */ /* 0x000fca0000000000 */
[----:B------:R-:W-:Y:S01]  /*3ad0*/  ISETP.NE.AND P1, PT, R42, R45, PT ;  /* 0x0000002d2a00720c */ /* 0x000fe20003f25270 */
[----:B-----5:R-:W-:-:S04]  /*3ae0*/  @P2 FFMA R44, R53, R20, R44 ;  /* 0x00000014352c2223 */ /* 0x020fc8000000002c */
[----:B------:R-:W-:-:S04]  /*3af0*/  @P3 FFMA R44, R23, R21, R44 ;  /* 0x00000015172c3223 */ /* 0x000fc8000000002c */
[----:B------:R-:W-:-:S05]  /*3b00*/  FFMA R25, R44, R26, R43 ;  /* 0x0000001a2c197223 */ /* 0x000fca000000002b */
[----:B------:R2:W-:Y:S01]  /*3b10*/  STG.E desc[UR8][R46.64], R25 ;  /* 0x000000192e007986 */ /* 0x0005e2000c101908 */
[----:B------:R-:W-:Y:S05]  /*3b20*/  @P1 BRA `(.L_x_31) ;  /* 0xfffffff800141947 */ /* 0x000fea000383ffff */
.L_x_7:
[----:B------:R-:W-:Y:S05]  /*3b30*/  BSYNC.RECONVERGENT B0 ;  /* 0x0000000000007941 */ /* 0x000fea0003800200 */
.L_x_6:
[----:B------:R-:W3:Y:S01]  /*3b40*/  LDCU UR5, c[0x0][0x3a4] ;  /* 0x00007480ff0577ac */ /* 0x000ee20008000800 */
[----:B------:R-:W-:-:S04]  /*3b50*/  UIADD3 UR4, UPT, UPT, UR4, 0x10, URZ ;  /* 0x0000001004047890 */ /* 0x000fc8000fffe0ff */
[----:B---3--:R-:W-:Y:S01]  /*3b60*/  UISETP.GE.AND UP0, UPT, UR4, UR5, UPT ;  /* 0x000000050400728c */ /* 0x008fe2000bf06270 */
[----:B------:R-:W-:-:S08]  /*3b70*/  NOP ;  /* 0x0000000000007918 */ /* 0x000fd00000000000 */
[----:B------:R-:W-:Y:S05]  /*3b80*/  BRA.U !UP0, `(.L_x_32) ;  /* 0xffffffc508e87547 */ /* 0x000fea000b83ffff */
[----:B------:R-:W-:Y:S05]  /*3b90*/  EXIT ;  /* 0x000000000000794d */ /* 0x000fea0003800000 */
        .weak           $__internal_0_$__cuda_sm20_rcp_rn_f32_slowpath
        .type           $__internal_0_$__cuda_sm20_rcp_rn_f32_slowpath,@function
        .size           $__internal_0_$__cuda_sm20_rcp_rn_f32_slowpath,($__internal_1_$__cuda_sm3x_div_rn_noftz_f32_slowpath - $__internal_0_$__cuda_sm20_rcp_rn_f32_slowpath)
$__internal_0_$__cuda_sm20_rcp_rn_f32_slowpath:
[----:B------:R-:W-:Y:S01]  /*3ba0*/  IMAD.SHL.U32 R22, R29, 0x2, RZ ;  /* 0x000000021d167824 */ /* 0x000fe200078e00ff */
[----:B------:R-:W-:Y:S04]  /*3bb0*/  BSSY.RECONVERGENT B2, `(.L_x_33) ;  /* 0x0000030000027945 */ /* 0x000fe80003800200 */
[----:B------:R-:W-:-:S04]  /*3bc0*/  SHF.R.U32.HI R44, RZ, 0x18, R22 ;  /* 0x00000018ff2c7819 */ /* 0x000fc80000011616 */
[----:B------:R-:W-:-:S13]  /*3bd0*/  ISETP.NE.U32.AND P4, PT, R44, RZ, PT ;  /* 0x000000ff2c00720c */ /* 0x000fda0003f85070 */
[----:B------:R-:W-:Y:S05]  /*3be0*/  @P4 BRA `(.L_x_34) ;  /* 0x0000000000284947 */ /* 0x000fea0003800000 */
[----:B------:R-:W-:-:S05]  /*3bf0*/  IMAD.SHL.U32 R22, R29, 0x2, RZ ;  /* 0x000000021d167824 */ /* 0x000fca00078e00ff */
[----:B------:R-:W-:-:S13]  /*3c00*/  ISETP.NE.AND P4, PT, R22, RZ, PT ;  /* 0x000000ff1600720c */ /* 0x000fda0003f85270 */
[----:B------:R-:W-:Y:S01]  /*3c10*/  @P4 FFMA R26, R29, 1.84467440737095516160e+19, RZ ;  /* 0x5f8000001d1a4823 */ /* 0x000fe200000000ff */
[----:B------:R-:W-:Y:S08]  /*3c20*/  @!P4 MUFU.RCP R23, R29 ;  /* 0x0000001d0017c308 */ /* 0x000ff00000001000 */
[----:B------:R-:W0:Y:S02]  /*3c30*/  @P4 MUFU.RCP R43, R26 ;  /* 0x0000001a002b4308 */ /* 0x000e240000001000 */
[----:B0-----:R-:W-:-:S04]  /*3c40*/  @P4 FFMA R22, R26, R43, -1 ;  /* 0xbf8000001a164423 */ /* 0x001fc8000000002b */
[----:B------:R-:W-:-:S04]  /*3c50*/  @P4 FADD.FTZ R22, -R22, -RZ ;  /* 0x800000ff16164221 */ /* 0x000fc80000010100 */
[----:B------:R-:W-:-:S04]  /*3c60*/  @P4 FFMA R22, R43, R22, R43 ;  /* 0x000000162b164223 */ /* 0x000fc8000000002b */
[----:B------:R-:W-:Y:S01]  /*3c70*/  @P4 FFMA R23, R22, 1.84467440737095516160e+19, RZ ;  /* 0x5f80000016174823 */ /* 0x000fe200000000ff */
[----:B------:R-:W-:Y:S06]  /*3c80*/  BRA `(.L_x_35) ;  /* 0x0000000000887947 */ /* 0x000fec0003800000 */
.L_x_34:
[----:B------:R-:W-:-:S05]  /*3c90*/  VIADD R47, R44, 0xffffff03 ;  /* 0xffffff032c2f7836 */ /* 0x000fca0000000000 */
[----:B------:R-:W-:-:S13]  /*3ca0*/  ISETP.GT.U32.AND P4, PT, R47, 0x1, PT ;  /* 0x000000012f00780c */ /* 0x000fda0003f84070 */
[----:B------:R-:W-:Y:S05]  /*3cb0*/  @P4 BRA `(.L_x_36) ;  /* 0x0000000000784947 */ /* 0x000fea0003800000 */
[----:B------:R-:W-:-:S04]  /*3cc0*/  LOP3.LUT R22, R29, 0x7fffff, RZ, 0xc0, !PT ;  /* 0x007fffff1d167812 */ /* 0x000fc800078ec0ff */
[----:B------:R-:W-:-:S04]  /*3cd0*/  LOP3.LUT R22, R22, 0x3f800000, RZ, 0xfc, !PT ;  /* 0x3f80000016167812 */ /* 0x000fc800078efcff */
[----:B------:R-:W0:Y:S02]  /*3ce0*/  MUFU.RCP R23, R22 ;  /* 0x0000001600177308 */ /* 0x000e240000001000 */
[----:B0-----:R-:W-:-:S04]  /*3cf0*/  FFMA R26, R22, R23, -1 ;  /* 0xbf800000161a7423 */ /* 0x001fc80000000017 */
[----:B------:R-:W-:-:S04]  /*3d00*/  FADD.FTZ R26, -R26, -RZ ;  /* 0x800000ff1a1a7221 */ /* 0x000fc80000010100 */
[CCC-:B------:R-:W-:Y:S01]  /*3d10*/  FFMA.RM R43, R23.reuse, R26.reuse, R23.reuse ;  /* 0x0000001a172b7223 */ /* 0x1c0fe20000004017 */
[----:B------:R-:W-:-:S05]  /*3d20*/  FFMA.RP R26, R23, R26, R23 ;  /* 0x0000001a171a7223 */ /* 0x000fca0000008017 */
[C---:B------:R-:W-:Y:S01]  /*3d30*/  FSETP.NEU.FTZ.AND P4, PT, R43.reuse, R26, PT ;  /* 0x0000001a2b00720b */ /* 0x040fe20003f9d000 */
[----:B------:R-:W-:Y:S01]  /*3d40*/  IMAD.MOV.U32 R26, RZ, RZ, 0x3 ;  /* 0x00000003ff1a7424 */ /* 0x000fe200078e00ff */
[----:B------:R-:W-:Y:S02]  /*3d50*/  LOP3.LUT R43, R43, 0x7fffff, RZ, 0xc0, !PT ;  /* 0x007fffff2b2b7812 */ /* 0x000fe400078ec0ff */
[----:B------:R-:W-:Y:S02]  /*3d60*/  SEL R23, RZ, 0xffffffff, !P4 ;  /* 0xffffffffff177807 */ /* 0x000fe40006000000 */
[----:B------:R-:W-:Y:S02]  /*3d70*/  SHF.L.U32 R26, R26, R47, RZ ;  /* 0x0000002f1a1a7219 */ /* 0x000fe400000006ff */
[----:B------:R-:W-:Y:S01]  /*3d80*/  LOP3.LUT R43, R43, 0x800000, RZ, 0xfc, !PT ;  /* 0x008000002b2b7812 */ /* 0x000fe200078efcff */
[----:B------:R-:W-:-:S03]  /*3d90*/  IMAD.MOV R22, RZ, RZ, -R23 ;  /* 0x000000ffff167224 */ /* 0x000fc600078e0a17 */
[----:B------:R-:W-:Y:S02]  /*3da0*/  LOP3.LUT R26, R26, R43, RZ, 0xc0, !PT ;  /* 0x0000002b1a1a7212 */ /* 0x000fe400078ec0ff */
[-C--:B------:R-:W-:Y:S01]  /*3db0*/  LOP3.LUT P4, RZ, R22, R47.reuse, R43, 0xf8, !PT ;  /* 0x0000002f16ff7212 */ /* 0x080fe2000788f82b */
[----:B------:R-:W-:Y:S01]  /*3dc0*/  VIADD R22, R44, 0xffffff04 ;  /* 0xffffff042c167836 */ /* 0x000fe20000000000 */
[----:B------:R-:W-:-:S04]  /*3dd0*/  SHF.R.U32.HI R26, RZ, R47, R26 ;  /* 0x0000002fff1a7219 */ /* 0x000fc8000001161a */
[C---:B------:R-:W-:Y:S02]  /*3de0*/  LOP3.LUT P6, RZ, R26.reuse, 0x1, RZ, 0xc0, !PT ;  /* 0x000000011aff7812 */ /* 0x040fe400078cc0ff */
[----:B------:R-:W-:Y:S02]  /*3df0*/  LOP3.LUT P5, RZ, R26, 0x2, RZ, 0xc0, !PT ;  /* 0x000000021aff7812 */ /* 0x000fe400078ac0ff */
[----:B------:R-:W-:Y:S02]  /*3e00*/  SHF.R.U32.HI R22, RZ, R22, R43 ;  /* 0x00000016ff167219 */ /* 0x000fe4000001162b */
[----:B------:R-:W-:-:S04]  /*3e10*/  PLOP3.LUT P4, PT, P6, P4, P5, 0xe0, 0x0 ;  /* 0x000000000000781c */ /* 0x000fc80003789c50 */
[----:B------:R-:W-:-:S05]  /*3e20*/  SEL R23, RZ, 0x1, !P4 ;  /* 0x00000001ff177807 */ /* 0x000fca0006000000 */
[----:B------:R-:W-:-:S05]  /*3e30*/  IMAD.MOV R23, RZ, RZ, -R23 ;  /* 0x000000ffff177224 */ /* 0x000fca00078e0a17 */
[----:B------:R-:W-:-:S13]  /*3e40*/  ISETP.GE.AND P4, PT, R23, RZ, PT ;  /* 0x000000ff1700720c */ /* 0x000fda0003f86270 */
[----:B------:R-:W-:Y:S01]  /*3e50*/  @!P4 VIADD R22, R22, 0x1 ;  /* 0x000000011616c836 */ /* 0x000fe20000000000 */
[----:B------:R-:W-:-:S13]  /*3e60*/  LOP3.LUT P4, RZ, R29, 0x7fffff, RZ, 0xc0, !PT ;  /* 0x007fffff1dff7812 */ /* 0x000fda000788c0ff */
[----:B------:R-:W-:-:S05]  /*3e70*/  @!P4 IMAD.SHL.U32 R22, R22, 0x2, RZ ;  /* 0x000000021616c824 */ /* 0x000fca00078e00ff */
[----:B------:R-:W-:Y:S01]  /*3e80*/  LOP3.LUT R23, R22, 0x80000000, R29, 0xf8, !PT ;  /* 0x8000000016177812 */ /* 0x000fe200078ef81d */
[----:B------:R-:W-:Y:S06]  /*3e90*/  BRA `(.L_x_35) ;  /* 0x0000000000047947 */ /* 0x000fec0003800000 */
.L_x_36:
[----:B------:R0:W1:Y:S02]  /*3ea0*/  MUFU.RCP R23, R29 ;  /* 0x0000001d00177308 */ /* 0x0000640000001000 */
.L_x_35:
[----:B------:R-:W-:Y:S05]  /*3eb0*/  BSYNC.RECONVERGENT B2 ;  /* 0x0000000000027941 */ /* 0x000fea0003800200 */
.L_x_33:
[----:B-1----:R-:W-:Y:S02]  /*3ec0*/  IMAD.MOV.U32 R26, RZ, RZ, R23 ;  /* 0x000000ffff1a7224 */ /* 0x002fe400078e0017 */
[----:B------:R-:W-:Y:S02]  /*3ed0*/  IMAD.MOV.U32 R22, RZ, RZ, R25 ;  /* 0x000000ffff167224 */ /* 0x000fe400078e0019 */
[----:B------:R-:W-:-:S04]  /*3ee0*/  IMAD.MOV.U32 R23, RZ, RZ, 0x0 ;  /* 0x00000000ff177424 */ /* 0x000fc800078e00ff */
[----:B0-----:R-:W-:Y:S05]  /*3ef0*/  RET.REL.NODEC R22 `(_Z22flashAttn2_wmma_kernelPKfS0_S0_Pfiiiifii) ;  /* 0xffffffc016407950 */ /* 0x001fea0003c3ffff */
        .weak           $__internal_1_$__cuda_sm3x_div_rn_noftz_f32_slowpath
        .type           $__internal_1_$__cuda_sm3x_div_rn_noftz_f32_slowpath,@function
        .size           $__internal_1_$__cuda_sm3x_div_rn_noftz_f32_slowpath,(.L_x_50 - $__internal_1_$__cuda_sm3x_div_rn_noftz_f32_slowpath)
$__internal_1_$__cuda_sm3x_div_rn_noftz_f32_slowpath:
[----:B------:R-:W-:Y:S01]  /*3f00*/  SHF.R.U32.HI R42, RZ, 0x17, R44 ;  /* 0x00000017ff2a7819 */ /* 0x000fe2000001162c */
[----:B------:R-:W-:Y:S01]  /*3f10*/  BSSY.RECONVERGENT B2, `(.L_x_37) ;  /* 0x0000065000027945 */ /* 0x000fe20003800200 */
[--C-:B------:R-:W-:Y:S01]  /*3f20*/  SHF.R.U32.HI R23, RZ, 0x17, R22.reuse ;  /* 0x00000017ff177819 */ /* 0x100fe20000011616 */
[----:B------:R-:W-:Y:S01]  /*3f30*/  IMAD.MOV.U32 R43, RZ, RZ, R22 ;  /* 0x000000ffff2b7224 */ /* 0x000fe200078e0016 */
[----:B------:R-:W-:Y:S02]  /*3f40*/  LOP3.LUT R42, R42, 0xff, RZ, 0xc0, !PT ;  /* 0x000000ff2a2a7812 */ /* 0x000fe400078ec0ff */
[----:B------:R-:W-:-:S03]  /*3f50*/  LOP3.LUT R48, R23, 0xff, RZ, 0xc0, !PT ;  /* 0x000000ff17307812 */ /* 0x000fc600078ec0ff */
[----:B------:R-:W-:Y:S02]  /*3f60*/  VIADD R47, R42, 0xffffffff ;  /* 0xffffffff2a2f7836 */ /* 0x000fe40000000000 */
[----:B------:R-:W-:-:S03]  /*3f70*/  VIADD R46, R48, 0xffffffff ;  /* 0xffffffff302e7836 */ /* 0x000fc60000000000 */
[----:B------:R-:W-:-:S04]  /*3f80*/  ISETP.GT.U32.AND P4, PT, R47, 0xfd, PT ;  /* 0x000000fd2f00780c */ /* 0x000fc80003f84070 */
[----:B------:R-:W-:-:S13]  /*3f90*/  ISETP.GT.U32.OR P4, PT, R46, 0xfd, P4 ;  /* 0x000000fd2e00780c */ /* 0x000fda0002784470 */
[----:B------:R-:W-:Y:S01]  /*3fa0*/  @!P4 IMAD.MOV.U32 R26, RZ, RZ, RZ ;  /* 0x000000ffff1ac224 */ /* 0x000fe200078e00ff */
[----:B------:R-:W-:Y:S06]  /*3fb0*/  @!P4 BRA `(.L_x_38) ;  /* 0x000000000064c947 */ /* 0x000fec0003800000 */
[----:B------:R-:W-:Y:S01]  /*3fc0*/  FSETP.GTU.FTZ.AND P4, PT, |R22|, +INF , PT ;  /* 0x7f8000001600780b */ /* 0x000fe20003f9c200 */
[----:B------:R-:W-:Y:S01]  /*3fd0*/  IMAD.MOV.U32 R23, RZ, RZ, R44 ;  /* 0x000000ffff177224 */ /* 0x000fe200078e002c */
[----:B------:R-:W-:-:S04]  /*3fe0*/  FSETP.GTU.FTZ.AND P5, PT, |R44|, +INF , PT ;  /* 0x7f8000002c00780b */ /* 0x000fc80003fbc200 */
[----:B------:R-:W-:-:S13]  /*3ff0*/  PLOP3.LUT P4, PT, P4, P5, PT, 0xf8, 0x8f ;  /* 0x00000000008f781c */ /* 0x000fda000278bf70 */
[----:B------:R-:W-:Y:S05]  /*4000*/  @P4 BRA `(.L_x_39) ;  /* 0x0000000400504947 */ /* 0x000fea0003800000 */
[----:B------:R-:W-:-:S13]  /*4010*/  LOP3.LUT P4, RZ, R44, 0x7fffffff, R43, 0xc8, !PT ;  /* 0x7fffffff2cff7812 */ /* 0x000fda000788c82b */
[----:B------:R-:W-:Y:S05]  /*4020*/  @!P4 BRA `(.L_x_40) ;  /* 0x000000040040c947 */ /* 0x000fea0003800000 */
[C---:B------:R-:W-:Y:S02]  /*4030*/  FSETP.NEU.FTZ.AND P4, PT, |R22|.reuse, +INF , PT ;  /* 0x7f8000001600780b */ /* 0x040fe40003f9d200 */
[----:B------:R-:W-:Y:S02]  /*4040*/  FSETP.NEU.FTZ.AND P6, PT, |R23|, +INF , PT ;  /* 0x7f8000001700780b */ /* 0x000fe40003fdd200 */
[----:B------:R-:W-:-:S04]  /*4050*/  FSETP.NEU.FTZ.AND P5, PT, |R22|, +INF , PT ;  /* 0x7f8000001600780b */ /* 0x000fc80003fbd200 */
[----:B------:R-:W-:-:S07]  /*4060*/  P2R R26, PR, RZ, 0x20 ;  /* 0x00000020ff1a7803 */ /* 0x000fce0000000000 */
[----:B------:R-:W-:Y:S05]  /*4070*/  @!P6 BRA !P4, `(.L_x_40) ;  /* 0x00000004002ce947 */ /* 0x000fea0006000000 */
[----:B------:R-:W-:-:S04]  /*4080*/  LOP3.LUT P4, RZ, R43, 0x7fffffff, RZ, 0xc0, !PT ;  /* 0x7fffffff2bff7812 */ /* 0x000fc8000788c0ff */
[----:B------:R-:W-:-:S13]  /*4090*/  PLOP3.LUT P4, PT, P6, P4, PT, 0x2f, 0xf2 ;  /* 0x0000000000f2781c */ /* 0x000fda0003788577 */
[----:B------:R-:W-:Y:S05]  /*40a0*/  @P4 BRA `(.L_x_41) ;  /* 0x0000000400184947 */ /* 0x000fea0003800000 */
[----:B------:R-:W-:-:S04]  /*40b0*/  LOP3.LUT P4, RZ, R44, 0x7fffffff, RZ, 0xc0, !PT ;  /* 0x7fffffff2cff7812 */ /* 0x000fc8000788c0ff */
[----:B------:R-:W-:-:S13]  /*40c0*/  PLOP3.LUT P4, PT, P5, P4, PT, 0x2f, 0xf2 ;  /* 0x0000000000f2781c */ /* 0x000fda0002f88577 */
[----:B------:R-:W-:Y:S05]  /*40d0*/  @P4 BRA `(.L_x_42) ;  /* 0x0000000400004947 */ /* 0x000fea0003800000 */
[----:B------:R-:W-:-:S13]  /*40e0*/  ISETP.GE.AND P4, PT, R46, RZ, PT ;  /* 0x000000ff2e00720c */ /* 0x000fda0003f86270 */
[----:B------:R-:W-:Y:S02]  /*40f0*/  @P4 IMAD.MOV.U32 R26, RZ, RZ, RZ ;  /* 0x000000ffff1a4224 */ /* 0x000fe400078e00ff */
[----:B------:R-:W-:Y:S01]  /*4100*/  @!P4 FFMA R43, R22, 1.84467440737095516160e+19, RZ ;  /* 0x5f800000162bc823 */ /* 0x000fe200000000ff */
[----:B------:R-:W-:Y:S01]  /*4110*/  @!P4 IMAD.MOV.U32 R26, RZ, RZ, -0x40 ;  /* 0xffffffc0ff1ac424 */ /* 0x000fe200078e00ff */
[----:B------:R-:W-:-:S13]  /*4120*/  ISETP.GE.AND P4, PT, R47, RZ, PT ;  /* 0x000000ff2f00720c */ /* 0x000fda0003f86270 */
[----:B------:R-:W-:Y:S01]  /*4130*/  @!P4 FFMA R44, R23, 1.84467440737095516160e+19, RZ ;  /* 0x5f800000172cc823 */ /* 0x000fe200000000ff */
[----:B------:R-:W-:-:S07]  /*4140*/  @!P4 VIADD R26, R26, 0x40 ;  /* 0x000000401a1ac836 */ /* 0x000fce0000000000 */
.L_x_38:
[----:B------:R-:W-:Y:S01]  /*4150*/  LEA R23, R42, 0xc0800000, 0x17 ;  /* 0xc08000002a177811 */ /* 0x000fe200078eb8ff */
[----:B------:R-:W-:Y:S04]  /*4160*/  BSSY.RECONVERGENT B3, `(.L_x_43) ;  /* 0x0000036000037945 */ /* 0x000fe80003800200 */
[----:B------:R-:W-:Y:S02]  /*4170*/  IMAD.IADD R44, R44, 0x1, -R23 ;  /* 0x000000012c2c7824 */ /* 0x000fe400078e0a17 */
[----:B------:R-:W-:Y:S02]  /*4180*/  VIADD R23, R48, 0xffffff81 ;  /* 0xffffff8130177836 */ /* 0x000fe40000000000 */
[----:B------:R-:W0:Y:S01]  /*4190*/  MUFU.RCP R46, R44 ;  /* 0x0000002c002e7308 */ /* 0x000e220000001000 */
[----:B------:R-:W-:Y:S01]  /*41a0*/  FADD.FTZ R47, -R44, -RZ ;  /* 0x800000ff2c2f7221 */ /* 0x000fe20000010100 */
[----:B------:R-:W-:-:S03]  /*41b0*/  IMAD R22, R23, -0x800000, R43 ;  /* 0xff80000017167824 */ /* 0x000fc600078e022b */
[----:B0-----:R-:W-:-:S04]  /*41c0*/  FFMA R49, R46, R47, 1 ;  /* 0x3f8000002e317423 */ /* 0x001fc8000000002f */
[----:B------:R-:W-:-:S04]  /*41d0*/  FFMA R48, R46, R49, R46 ;  /* 0x000000312e307223 */ /* 0x000fc8000000002e */
[----:B------:R-:W-:-:S04]  /*41e0*/  FFMA R43, R22, R48, RZ ;  /* 0x00000030162b7223 */ /* 0x000fc800000000ff */
[----:B------:R-:W-:-:S04]  /*41f0*/  FFMA R46, R47, R43, R22 ;  /* 0x0000002b2f2e7223 */ /* 0x000fc80000000016 */
[----:B------:R-:W-:Y:S01]  /*4200*/  FFMA R49, R48, R46, R43 ;  /* 0x0000002e30317223 */ /* 0x000fe2000000002b */
[----:B------:R-:W-:-:S03]  /*4210*/  IADD3 R43, PT, PT, R23, 0x7f, -R42 ;  /* 0x0000007f172b7810 */ /* 0x000fc60007ffe82a */
[----:B------:R-:W-:Y:S02]  /*4220*/  FFMA R46, R47, R49, R22 ;  /* 0x000000312f2e7223 */ /* 0x000fe40000000016 */
[----:B------:R-:W-:Y:S02]  /*4230*/  IMAD.IADD R43, R43, 0x1, R26 ;  /* 0x000000012b2b7824 */ /* 0x000fe400078e021a */
[----:B------:R-:W-:-:S05]  /*4240*/  FFMA R22, R48, R46, R49 ;  /* 0x0000002e30167223 */ /* 0x000fca0000000031 */
[----:B------:R-:W-:-:S04]  /*4250*/  SHF.R.U32.HI R23, RZ, 0x17, R22 ;  /* 0x00000017ff177819 */ /* 0x000fc80000011616 */
[----:B------:R-:W-:-:S05]  /*4260*/  LOP3.LUT R23, R23, 0xff, RZ, 0xc0, !PT ;  /* 0x000000ff17177812 */ /* 0x000fca00078ec0ff */
[----:B------:R-:W-:-:S04]  /*4270*/  IMAD.IADD R44, R23, 0x1, R43 ;  /* 0x00000001172c7824 */ /* 0x000fc800078e022b */
[----:B------:R-:W-:-:S05]  /*4280*/  VIADD R23, R44, 0xffffffff ;  /* 0xffffffff2c177836 */ /* 0x000fca0000000000 */
[----:B------:R-:W-:-:S13]  /*4290*/  ISETP.GE.U32.AND P4, PT, R23, 0xfe, PT ;  /* 0x000000fe1700780c */ /* 0x000fda0003f86070 */
[----:B------:R-:W-:Y:S05]  /*42a0*/  @!P4 BRA `(.L_x_44) ;  /* 0x000000000080c947 */ /* 0x000fea0003800000 */
[----:B------:R-:W-:-:S13]  /*42b0*/  ISETP.GT.AND P4, PT, R44, 0xfe, PT ;  /* 0x000000fe2c00780c */ /* 0x000fda0003f84270 */
[----:B------:R-:W-:Y:S05]  /*42c0*/  @P4 BRA `(.L_x_45) ;  /* 0x00000000006c4947 */ /* 0x000fea0003800000 */
[----:B------:R-:W-:-:S13]  /*42d0*/  ISETP.GE.AND P4, PT, R44, 0x1, PT ;  /* 0x000000012c00780c */ /* 0x000fda0003f86270 */
[----:B------:R-:W-:Y:S05]  /*42e0*/  @P4 BRA `(.L_x_46) ;  /* 0x0000000000744947 */ /* 0x000fea0003800000 */
[----:B------:R-:W-:Y:S02]  /*42f0*/  ISETP.GE.AND P4, PT, R44, -0x18, PT ;  /* 0xffffffe82c00780c */ /* 0x000fe40003f86270 */
[----:B------:R-:W-:-:S11]  /*4300*/  LOP3.LUT R22, R22, 0x80000000, RZ, 0xc0, !PT ;  /* 0x8000000016167812 */ /* 0x000fd600078ec0ff */
[----:B------:R-:W-:Y:S05]  /*4310*/  @!P4 BRA `(.L_x_46) ;  /* 0x000000000068c947 */ /* 0x000fea0003800000 */
[-CC-:B------:R-:W-:Y:S01]  /*4320*/  FFMA.RZ R23, R48, R46.reuse, R49.reuse ;  /* 0x0000002e30177223 */ /* 0x180fe2000000c031 */
[----:B------:R-:W-:Y:S02]  /*4330*/  VIADD R43, R44, 0x20 ;  /* 0x000000202c2b7836 */ /* 0x000fe40000000000 */
[----:B------:R-:W-:Y:S01]  /*4340*/  FFMA.RM R26, R48, R46, R49 ;  /* 0x0000002e301a7223 */ /* 0x000fe20000004031 */
[----:B------:R-:W-:Y:S02]  /*4350*/  ISETP.NE.AND P4, PT, R44, RZ, PT ;  /* 0x000000ff2c00720c */ /* 0x000fe40003f85270 */
[----:B------:R-:W-:-:S04]  /*4360*/  LOP3.LUT R23, R23, 0x7fffff, RZ, 0xc0, !PT ;  /* 0x007fffff17177812 */ /* 0x000fc800078ec0ff */
[----:B------:R-:W-:Y:S01]  /*4370*/  LOP3.LUT R42, R23, 0x800000, RZ, 0xfc, !PT ;  /* 0x00800000172a7812 */ /* 0x000fe200078efcff */
[----:B------:R-:W-:-:S03]  /*4380*/  FFMA.RP R23, R48, R46, R49 ;  /* 0x0000002e30177223 */ /* 0x000fc60000008031 */
[----:B------:R-:W-:Y:S02]  /*4390*/  SHF.L.U32 R43, R42, R43, RZ ;  /* 0x0000002b2a2b7219 */ /* 0x000fe400000006ff */
[----:B------:R-:W-:Y:S01]  /*43a0*/  FSETP.NEU.FTZ.AND P5, PT, R23, R26, PT ;  /* 0x0000001a1700720b */ /* 0x000fe20003fbd000 */
[----:B------:R-:W-:Y:S01]  /*43b0*/  IMAD.MOV R23, RZ, RZ, -R44 ;  /* 0x000000ffff177224 */ /* 0x000fe200078e0a2c */
[----:B------:R-:W-:-:S04]  /*43c0*/  ISETP.NE.AND P4, PT, R43, RZ, P4 ;  /* 0x000000ff2b00720c */ /* 0x000fc80002785270 */
[----:B------:R-:W-:Y:S02]  /*43d0*/  PLOP3.LUT P4, PT, P5, P4, PT, 0xf8, 0x8f ;  /* 0x00000000008f781c */ /* 0x000fe40002f89f70 */
[----:B------:R-:W-:Y:S02]  /*43e0*/  ISETP.NE.AND P5, PT, R44, RZ, PT ;  /* 0x000000ff2c00720c */ /* 0x000fe40003fa5270 */
[----:B------:R-:W-:Y:S02]  /*43f0*/  SEL R26, RZ, 0x1, !P4 ;  /* 0x00000001ff1a7807 */ /* 0x000fe40006000000 */
[----:B------:R-:W-:-:S04]  /*4400*/  SEL R23, R23, RZ, P5 ;  /* 0x000000ff17177207 */ /* 0x000fc80002800000 */
[----:B------:R-:W-:-:S04]  /*4410*/  SHF.R.U32.HI R23, RZ, R23, R42 ;  /* 0x00000017ff177219 */ /* 0x000fc8000001162a */
[----:B------:R-:W-:-:S04]  /*4420*/  SHF.R.U32.HI R43, RZ, 0x1, R23 ;  /* 0x00000001ff2b7819 */ /* 0x000fc80000011617 */
[----:B------:R-:W-:-:S04]  /*4430*/  LOP3.LUT R26, R26, 0x1, R43, 0xf8, !PT ;  /* 0x000000011a1a7812 */ /* 0x000fc800078ef82b */
[----:B------:R-:W-:-:S05]  /*4440*/  LOP3.LUT R26, R26, R23, RZ, 0xc0, !PT ;  /* 0x000000171a1a7212 */ /* 0x000fca00078ec0ff */
[----:B------:R-:W-:-:S05]  /*4450*/  IMAD.IADD R43, R43, 0x1, R26 ;  /* 0x000000012b2b7824 */ /* 0x000fca00078e021a */
[----:B------:R-:W-:Y:S01]  /*4460*/  LOP3.LUT R22, R43, R22, RZ, 0xfc, !PT ;  /* 0x000000162b167212 */ /* 0x000fe200078efcff */
[----:B------:R-:W-:Y:S06]  /*4470*/  BRA `(.L_x_46) ;  /* 0x0000000000107947 */ /* 0x000fec0003800000 */
.L_x_45:
[----:B------:R-:W-:-:S04]  /*4480*/  LOP3.LUT R22, R22, 0x80000000, RZ, 0xc0, !PT ;  /* 0x8000000016167812 */ /* 0x000fc800078ec0ff */
[----:B------:R-:W-:Y:S01]  /*4490*/  LOP3.LUT R22, R22, 0x7f800000, RZ, 0xfc, !PT ;  /* 0x7f80000016167812 */ /* 0x000fe200078efcff */
[----:B------:R-:W-:Y:S06]  /*44a0*/  BRA `(.L_x_46) ;  /* 0x0000000000047947 */ /* 0x000fec0003800000 */
.L_x_44:
[----:B------:R-:W-:-:S07]  /*44b0*/  IMAD R22, R43, 0x800000, R22 ;  /* 0x008000002b167824 */ /* 0x000fce00078e0216 */
.L_x_46:
[----:B------:R-:W-:Y:S05]  /*44c0*/  BSYNC.RECONVERGENT B3 ;  /* 0x0000000000037941 */ /* 0x000fea0003800200 */
.L_x_43:
[----:B------:R-:W-:Y:S05]  /*44d0*/  BRA `(.L_x_47) ;  /* 0x0000000000207947 */ /* 0x000fea0003800000 */
.L_x_42:
[----:B------:R-:W-:-:S04]  /*44e0*/  LOP3.LUT R22, R44, 0x80000000, R43, 0x48, !PT ;  /* 0x800000002c167812 */ /* 0x000fc800078e482b */
[----:B------:R-:W-:Y:S01]  /*44f0*/  LOP3.LUT R22, R22, 0x7f800000, RZ, 0xfc, !PT ;  /* 0x7f80000016167812 */ /* 0x000fe200078efcff */
[----:B------:R-:W-:Y:S06]  /*4500*/  BRA `(.L_x_47) ;  /* 0x0000000000147947 */ /* 0x000fec0003800000 */
.L_x_41:
[----:B------:R-:W-:Y:S01]  /*4510*/  LOP3.LUT R22, R44, 0x80000000, R43, 0x48, !PT ;  /* 0x800000002c167812 */ /* 0x000fe200078e482b */
[----:B------:R-:W-:Y:S06]  /*4520*/  BRA `(.L_x_47) ;  /* 0x00000000000c7947 */ /* 0x000fec0003800000 */
.L_x_40:
[----:B------:R-:W0:Y:S01]  /*4530*/  MUFU.RSQ R22, -QNAN ;  /* 0xffc0000000167908 */ /* 0x000e220000001400 */
[----:B------:R-:W-:Y:S05]  /*4540*/  BRA `(.L_x_47) ;  /* 0x0000000000047947 */ /* 0x000fea0003800000 */
.L_x_39:
[----:B------:R-:W-:-:S07]  /*4550*/  FADD.FTZ R22, R22, R23 ;  /* 0x0000001716167221 */ /* 0x000fce0000010000 */
.L_x_47:
[----:B------:R-:W-:Y:S05]  /*4560*/  BSYNC.RECONVERGENT B2 ;  /* 0x0000000000027941 */ /* 0x000fea0003800200 */
.L_x_37:
[----:B0-----:R-:W-:Y:S02]  /*4570*/  IMAD.MOV.U32 R42, RZ, RZ, R22 ;  /* 0x000000ffff2a7224 */ /* 0x001fe400078e0016 */
[----:B------:R-:W-:Y:S02]  /*4580*/  IMAD.MOV.U32 R22, RZ, RZ, R25 ;  /* 0x000000ffff167224 */ /* 0x000fe400078e0019 */
[----:B------:R-:W-:-:S04]  /*4590*/  IMAD.MOV.U32 R23, RZ, RZ, 0x0 ;  /* 0x00000000ff177424 */ /* 0x000fc800078e00ff */
[----:B------:R-:W-:Y:S05]  /*45a0*/  RET.REL.NODEC R22 `(_Z22flashAttn2_wmma_kernelPKfS0_S0_Pfiiiifii) ;  /* 0xffffffb816947950 */ /* 0x000fea0003c3ffff */
.L_x_48:
[----:B------:R-:W-:-:S00]  /*45b0*/  BRA `(.L_x_48) ;  /* 0xfffffffc00fc7947 */ /* 0x000fc0000383ffff */
[----:B------:R-:W-:-:S00]  /*45c0*/  NOP ;  /* 0x0000000000007918 */ /* 0x000fc00000000000 */
        /* <DEDUP_REMOVED lines=11> */
.L_x_50:


//--------------------- .nv.shared._Z22flashAttn2_wmma_kernelPKfS0_S0_Pfiiiifii --------------------------
	.section	.nv.shared._Z22flashAttn2_wmma_kernelPKfS0_S0_Pfiiiifii,"aw",@nobits
	.sectionflags	@""
	.align	16
	.zero		1024


//--------------------- .nv.shared.reserved.0     --------------------------
	.section	.nv.shared.reserved.0,"aw",@nobits
	.weak		__nv_reservedSMEM_offset_0_alias
	.size		__nv_reservedSMEM_offset_0_alias, 0, 64
	.other		__nv_reservedSMEM_offset_0_alias,@"STO_CUDA_RESERVED_SHARED STV_DEFAULT"
__nv_reservedSMEM_offset_0_alias:
	.zero		0
	.zero		64


//--------------------- .nv.constant0._Z22flashAttn2_wmma_kernelPKfS0_S0_Pfiiiifii --------------------------
	.section	.nv.constant0._Z22flashAttn2_wmma_kernelPKfS0_S0_Pfiiiifii,"a",@progbits
	.sectionflags	@""
	.align	4
.nv.constant0._Z22flashAttn2_wmma_kernelPKfS0_S0_Pfiiiifii:
	.zero		956


//--------------------- SYMBOLS --------------------------

	.type		.nv.reservedSmem.offset0,@object
	.size		.nv.reservedSmem.offset0,0x4
	.type		.nv.reservedSmem.cap,@object
	.size		.nv.reservedSmem.cap,0x4
